	.target	sm_90a

	.elftype	@"ET_EXEC"


//--------------------- .note.nv.tkinfo           --------------------------
	.section	.note.nv.tkinfo,"",@"SHT_NOTE"
	.sectionflags	@"SHF_NOTE_NV_TKINFO"
	.tkinfo
        /*0018*/ 	.word	0x00000002
        /*0030*/ 	.string	""
        /*0030*/ 	.string	"ptxas"
        /*0030*/ 	.string	"Cuda compilation tools, release 13.0, V13.0.88"
        /*0030*/ 	.string	"Build cuda_13.0.r13.0/compiler.36424714_0"
        /*0030*/ 	.string	"-arch sm_90a -m 64 "



//--------------------- .note.nv.cuinfo           --------------------------
	.section	.note.nv.cuinfo,"",@"SHT_NOTE"
	.sectionflags	@"SHF_NOTE_NV_CUINFO"
        /*0018*/ 	.short	0x0002
        /*001a*/ 	.short	0x005a
        /*001c*/ 	.short	0x0082
	.zero		2


//--------------------- .nv.info                  --------------------------
	.section	.nv.info,"",@"SHT_CUDA_INFO"
	.align	4


	//----- nvinfo : EIATTR_REGCOUNT
	.align		4
        /*0000*/ 	.byte	0x04, 0x2f
        /*0002*/ 	.short	(.L_15 - .L_14)
	.align		4
.L_14:
        /*0004*/ 	.word	index@(_ZN7cutlass13device_kernelINS_4gemm6kernel13GemmUniversalIN4cute5tupleIJiiiiEEENS1_10collective13CollectiveMmaINS1_34MainloopSm90TmaGmmaWarpSpecializedILi4ENS5_IJNS4_1CILi4EEENSA_ILi2EEENSA_ILi1EEEEEENS1_35KernelTmaWarpSpecializedCooperativeEEENS5_IJNSA_ILi256EEENSA_ILi128EEENSA_ILi32EEEEEENS_10tfloat32_tENS5_IJlSD_lEEESL_SM_NS4_8TiledMMAINS4_8MMA_AtomIJNS4_4SM904GMMA30MMA_64x128x8_F32TF32TF32_SS_TNILNSQ_7ScaleInE1ELSS_1EEEEEENS4_6LayoutINS5_IJSC_SD_SD_EEENS5_IJSD_NSA_ILi0EEESX_EEEEENS5_IJNS4_10UnderscoreES10_S10_EEEEENS4_23SM90_TMA_LOAD_MULTICASTENS4_14ComposedLayoutINS4_7SwizzleILi3ELi4ELi3EEENS4_18smem_ptr_flag_bitsILi32EEENSV_INS5_IJNSA_ILi8EEESJ_EEENS5_IJSJ_SD_EEEEEEEvNS4_8identityES13_S1D_vS1E_EENS_8epilogue10collective6detail29Sm90TmaWarpSpecializedAdapterINS1H_15DefaultEpilogueISL_SM_SM_NS1G_6thread17LinearCombinationISL_Li1EffLNS1L_9ScaleType4KindE0ELNS_15FloatRoundStyleE2ESL_EENS1_15EpilogueDefaultEEEEEvvEEEEvNT_6ParamsE)
        /*0008*/ 	.word	0x000000a8


	//----- nvinfo : EIATTR_FRAME_SIZE
	.align		4
.L_15:
        /*000c*/ 	.byte	0x04, 0x11
        /*000e*/ 	.short	(.L_17 - .L_16)
	.align		4
.L_16:
        /*0010*/ 	.word	index@(_ZN7cutlass13device_kernelINS_4gemm6kernel13GemmUniversalIN4cute5tupleIJiiiiEEENS1_10collective13CollectiveMmaINS1_34MainloopSm90TmaGmmaWarpSpecializedILi4ENS5_IJNS4_1CILi4EEENSA_ILi2EEENSA_ILi1EEEEEENS1_35KernelTmaWarpSpecializedCooperativeEEENS5_IJNSA_ILi256EEENSA_ILi128EEENSA_ILi32EEEEEENS_10tfloat32_tENS5_IJlSD_lEEESL_SM_NS4_8TiledMMAINS4_8MMA_AtomIJNS4_4SM904GMMA30MMA_64x128x8_F32TF32TF32_SS_TNILNSQ_7ScaleInE1ELSS_1EEEEEENS4_6LayoutINS5_IJSC_SD_SD_EEENS5_IJSD_NSA_ILi0EEESX_EEEEENS5_IJNS4_10UnderscoreES10_S10_EEEEENS4_23SM90_TMA_LOAD_MULTICASTENS4_14ComposedLayoutINS4_7SwizzleILi3ELi4ELi3EEENS4_18smem_ptr_flag_bitsILi32EEENSV_INS5_IJNSA_ILi8EEESJ_EEENS5_IJSJ_SD_EEEEEEEvNS4_8identityES13_S1D_vS1E_EENS_8epilogue10collective6detail29Sm90TmaWarpSpecializedAdapterINS1H_15DefaultEpilogueISL_SM_SM_NS1G_6thread17LinearCombinationISL_Li1EffLNS1L_9ScaleType4KindE0ELNS_15FloatRoundStyleE2ESL_EENS1_15EpilogueDefaultEEEEEvvEEEEvNT_6ParamsE)
        /*0014*/ 	.word	0x00000000


	//----- nvinfo : EIATTR_MIN_STACK_SIZE
	.align		4
.L_17:
        /*0018*/ 	.byte	0x04, 0x12
        /*001a*/ 	.short	(.L_19 - .L_18)
	.align		4
.L_18:
        /*001c*/ 	.word	index@(_ZN7cutlass13device_kernelINS_4gemm6kernel13GemmUniversalIN4cute5tupleIJiiiiEEENS1_10collective13CollectiveMmaINS1_34MainloopSm90TmaGmmaWarpSpecializedILi4ENS5_IJNS4_1CILi4EEENSA_ILi2EEENSA_ILi1EEEEEENS1_35KernelTmaWarpSpecializedCooperativeEEENS5_IJNSA_ILi256EEENSA_ILi128EEENSA_ILi32EEEEEENS_10tfloat32_tENS5_IJlSD_lEEESL_SM_NS4_8TiledMMAINS4_8MMA_AtomIJNS4_4SM904GMMA30MMA_64x128x8_F32TF32TF32_SS_TNILNSQ_7ScaleInE1ELSS_1EEEEEENS4_6LayoutINS5_IJSC_SD_SD_EEENS5_IJSD_NSA_ILi0EEESX_EEEEENS5_IJNS4_10UnderscoreES10_S10_EEEEENS4_23SM90_TMA_LOAD_MULTICASTENS4_14ComposedLayoutINS4_7SwizzleILi3ELi4ELi3EEENS4_18smem_ptr_flag_bitsILi32EEENSV_INS5_IJNSA_ILi8EEESJ_EEENS5_IJSJ_SD_EEEEEEEvNS4_8identityES13_S1D_vS1E_EENS_8epilogue10collective6detail29Sm90TmaWarpSpecializedAdapterINS1H_15DefaultEpilogueISL_SM_SM_NS1G_6thread17LinearCombinationISL_Li1EffLNS1L_9ScaleType4KindE0ELNS_15FloatRoundStyleE2ESL_EENS1_15EpilogueDefaultEEEEEvvEEEEvNT_6ParamsE)
        /*0020*/ 	.word	0x00000000
.L_19:


//--------------------- .nv.compat                --------------------------
	.section	.nv.compat,"",@"SHT_CUDA_COMPAT_INFO"
	.align	4
        /*0000*/ 	.byte	0x02, 0x09, 0x01, 0x00, 0x02, 0x02, 0x04, 0x00, 0x02, 0x05, 0x05, 0x00, 0x03, 0x07, 0x01, 0x01
        /*0010*/ 	.byte	0x02, 0x03, 0x01, 0x00, 0x02, 0x06, 0x01, 0x00, 0x04, 0x0b, 0x08, 0x00, 0x00, 0x00, 0x00, 0x00
        /*0020*/ 	.byte	0x00, 0x00, 0x00, 0x00


//--------------------- .nv.info._ZN7cutlass13device_kernelINS_4gemm6kernel13GemmUniversalIN4cute5tupleIJiiiiEEENS1_10collective13CollectiveMmaINS1_34MainloopSm90TmaGmmaWarpSpecializedILi4ENS5_IJNS4_1CILi4EEENSA_ILi2EEENSA_ILi1EEEEEENS1_35KernelTmaWarpSpecializedCooperativeEEENS5_IJNSA_ILi256EEENSA_ILi128EEENSA_ILi32EEEEEENS_10tfloat32_tENS5_IJlSD_lEEESL_SM_NS4_8TiledMMAINS4_8MMA_AtomIJNS4_4SM904GMMA30MMA_64x128x8_F32TF32TF32_SS_TNILNSQ_7ScaleInE1ELSS_1EEEEEENS4_6LayoutINS5_IJSC_SD_SD_EEENS5_IJSD_NSA_ILi0EEESX_EEEEENS5_IJNS4_10UnderscoreES10_S10_EEEEENS4_23SM90_TMA_LOAD_MULTICASTENS4_14ComposedLayoutINS4_7SwizzleILi3ELi4ELi3EEENS4_18smem_ptr_flag_bitsILi32EEENSV_INS5_IJNSA_ILi8EEESJ_EEENS5_IJSJ_SD_EEEEEEEvNS4_8identityES13_S1D_vS1E_EENS_8epilogue10collective6detail29Sm90TmaWarpSpecializedAdapterINS1H_15DefaultEpilogueISL_SM_SM_NS1G_6thread17LinearCombinationISL_Li1EffLNS1L_9ScaleType4KindE0ELNS_15FloatRoundStyleE2ESL_EENS1_15EpilogueDefaultEEEEEvvEEEEvNT_6ParamsE --------------------------
	.section	.nv.info._ZN7cutlass13device_kernelINS_4gemm6kernel13GemmUniversalIN4cute5tupleIJiiiiEEENS1_10collective13CollectiveMmaINS1_34MainloopSm90TmaGmmaWarpSpecializedILi4ENS5_IJNS4_1CILi4EEENSA_ILi2EEENSA_ILi1EEEEEENS1_35KernelTmaWarpSpecializedCooperativeEEENS5_IJNSA_ILi256EEENSA_ILi128EEENSA_ILi32EEEEEENS_10tfloat32_tENS5_IJlSD_lEEESL_SM_NS4_8TiledMMAINS4_8MMA_AtomIJNS4_4SM904GMMA30MMA_64x128x8_F32TF32TF32_SS_TNILNSQ_7ScaleInE1ELSS_1EEEEEENS4_6LayoutINS5_IJSC_SD_SD_EEENS5_IJSD_NSA_ILi0EEESX_EEEEENS5_IJNS4_10UnderscoreES10_S10_EEEEENS4_23SM90_TMA_LOAD_MULTICASTENS4_14ComposedLayoutINS4_7SwizzleILi3ELi4ELi3EEENS4_18smem_ptr_flag_bitsILi32EEENSV_INS5_IJNSA_ILi8EEESJ_EEENS5_IJSJ_SD_EEEEEEEvNS4_8identityES13_S1D_vS1E_EENS_8epilogue10collective6detail29Sm90TmaWarpSpecializedAdapterINS1H_15DefaultEpilogueISL_SM_SM_NS1G_6thread17LinearCombinationISL_Li1EffLNS1L_9ScaleType4KindE0ELNS_15FloatRoundStyleE2ESL_EENS1_15EpilogueDefaultEEEEEvvEEEEvNT_6ParamsE,"",@"SHT_CUDA_INFO"
	.sectionflags	@""
	.align	4


	//----- nvinfo : EIATTR_CUDA_API_VERSION
	.align		4
        /*0000*/ 	.byte	0x04, 0x37
        /*0002*/ 	.short	(.L_21 - .L_20)
.L_20:
        /*0004*/ 	.word	0x00000082


	//----- nvinfo : EIATTR_KPARAM_INFO
	.align		4
.L_21:
        /*0008*/ 	.byte	0x04, 0x17
        /*000a*/ 	.short	(.L_23 - .L_22)
.L_22:
        /*000c*/ 	.word	0x00000000
        /*0010*/ 	.short	0x0000
        /*0012*/ 	.short	0x0070
        /*0014*/ 	.byte	0x00, 0xf0, 0x01, 0x10


	//----- nvinfo : EIATTR_SPARSE_MMA_MASK
	.align		4
.L_23:
        /*0018*/ 	.byte	0x03, 0x50
        /*001a*/ 	.short	0x0000


	//----- nvinfo : EIATTR_MAXREG_COUNT
	.align		4
        /*001c*/ 	.byte	0x03, 0x1b
        /*001e*/ 	.short	0x00a8


	//----- nvinfo : EIATTR_NUM_BARRIERS
	.align		4
        /*0020*/ 	.byte	0x02, 0x4c
        /*0022*/ 	.byte	0x01
	.zero		1


	//----- nvinfo : EIATTR_EXTERNS
	.align		4
        /*0024*/ 	.byte	0x04, 0x0f
        /*0026*/ 	.short	(.L_25 - .L_24)


	//   ....[0]....
	.align		4
.L_24:
        /*0028*/ 	.word	index@(__assertfail)


	//----- nvinfo : EIATTR_MERCURY_ISA_VERSION
	.align		4
.L_25:
        /*002c*/ 	.byte	0x03, 0x5f
        /*002e*/ 	.short	0x0101


	//----- nvinfo : EIATTR_INT_WARP_WIDE_INSTR_OFFSETS
	.align		4
        /*0030*/ 	.byte	0x04, 0x31
        /*0032*/ 	.short	(.L_27 - .L_26)


	//   ....[0]....
.L_26:
        /*0034*/ 	.word	0x00000480


	//   ....[1]....
        /*0038*/ 	.word	0x000004b0


	//   ....[2]....
        /*003c*/ 	.word	0x00000660


	//   ....[3]....
        /*0040*/ 	.word	0x00001f70


	//----- nvinfo : EIATTR_COOP_GROUP_MASK_REGIDS
	.align		4
.L_27:
        /*0044*/ 	.byte	0x04, 0x29
        /*0046*/ 	.short	(.L_29 - .L_28)


	//   ....[0]....
.L_28:
        /*0048*/ 	.word	0xffffffff


	//   ....[1]....
        /*004c*/ 	.word	0xffffffff


	//   ....[2]....
        /*0050*/ 	.word	0xffffffff


	//   ....[3]....
        /*0054*/ 	.word	0xffffffff


	//   ....[4]....
        /*0058*/ 	.word	0xffffffff


	//   ....[5]....
        /*005c*/ 	.word	0xffffffff


	//----- nvinfo : EIATTR_COOP_GROUP_INSTR_OFFSETS
	.align		4
.L_29:
        /*0060*/ 	.byte	0x04, 0x28
        /*0062*/ 	.short	(.L_31 - .L_30)


	//   ....[0]....
.L_30:
        /*0064*/ 	.word	0x00000060


	//   ....[1]....
        /*0068*/ 	.word	0x00000070


	//   ....[2]....
        /*006c*/ 	.word	0x00000130


	//   ....[3]....
        /*0070*/ 	.word	0x000002d0


	//   ....[4]....
        /*0074*/ 	.word	0x00000810


	//   ....[5]....
        /*0078*/ 	.word	0x00001260


	//----- nvinfo : EIATTR_REG_RECONFIG
	.align		4
.L_31:
        /*007c*/ 	.byte	0x01, 0x54
	.zero		2


	//----- nvinfo : EIATTR_SYSCALL_OFFSETS
	.align		4
        /*0080*/ 	.byte	0x04, 0x46
        /*0082*/ 	.short	(.L_33 - .L_32)


	//   ....[0]....
.L_32:
        /*0084*/ 	.word	0x00001420


	//----- nvinfo : EIATTR_MBARRIER_INSTR_OFFSETS
	.align		4
.L_33:
        /*0088*/ 	.byte	0x04, 0x39
        /*008a*/ 	.short	(.L_35 - .L_34)


	//   ....[0]....
.L_34:
        /*008c*/ 	.word	0x00000230
        /*0090*/ 	.word	0x000000ff
        /*0094*/ 	.word	0x00000000
        /*0098*/ 	.short	0x0100
        /*009a*/ 	.byte	0x08
	.zero		1


	//   ....[1]....
        /*009c*/ 	.word	0x00000240
        /*00a0*/ 	.word	0x000000ff
        /*00a4*/ 	.word	0x00000020
        /*00a8*/ 	.short	0x0100
        /*00aa*/ 	.byte	0x08
	.zero		1


	//   ....[2]....
        /*00ac*/ 	.word	0x00000250
        /*00b0*/ 	.word	0x000000ff
        /*00b4*/ 	.word	0x00000008
        /*00b8*/ 	.short	0x0100
        /*00ba*/ 	.byte	0x08
	.zero		1


	//   ....[3]....
        /*00bc*/ 	.word	0x00000260
        /*00c0*/ 	.word	0x000000ff
        /*00c4*/ 	.word	0x00000028
        /*00c8*/ 	.short	0x0100
        /*00ca*/ 	.byte	0x08
	.zero		1


	//   ....[4]....
        /*00cc*/ 	.word	0x00000270
        /*00d0*/ 	.word	0x000000ff
        /*00d4*/ 	.word	0x00000010
        /*00d8*/ 	.short	0x0100
        /*00da*/ 	.byte	0x08
	.zero		1


	//   ....[5]....
        /*00dc*/ 	.word	0x00000280
        /*00e0*/ 	.word	0x000000ff
        /*00e4*/ 	.word	0x00000030
        /*00e8*/ 	.short	0x0100
        /*00ea*/ 	.byte	0x08
	.zero		1


	//   ....[6]....
        /*00ec*/ 	.word	0x00000290
        /*00f0*/ 	.word	0x000000ff
        /*00f4*/ 	.word	0x00000018
        /*00f8*/ 	.short	0x0100
        /*00fa*/ 	.byte	0x08
	.zero		1


	//   ....[7]....
        /*00fc*/ 	.word	0x000002a0
        /*0100*/ 	.word	0x000000ff
        /*0104*/ 	.word	0x00000038
        /*0108*/ 	.short	0x0100
        /*010a*/ 	.byte	0x08
	.zero		1


	//   ....[8]....
        /*010c*/ 	.word	0x000006f0
        /*0110*/ 	.word	0x000000ff
        /*0114*/ 	.word	0x00000050
        /*0118*/ 	.short	0x0100
        /*011a*/ 	.byte	0x06
	.zero		1


	//   ....[9]....
        /*011c*/ 	.word	0x00000790
        /*0120*/ 	.word	0x000000ff
        /*0124*/ 	.word	0x00000058
        /*0128*/ 	.short	0x0100
        /*012a*/ 	.byte	0x06
	.zero		1


	//   ....[10]....
        /*012c*/ 	.word	0x000014e0
        /*0130*/ 	.word	0x00000003
        /*0134*/ 	.word	0x00000000
        /*0138*/ 	.short	0x010a
        /*013a*/ 	.byte	0x3f
	.zero		1


	//   ....[11]....
        /*013c*/ 	.word	0x00001520
        /*0140*/ 	.word	0x00000003
        /*0144*/ 	.word	0x00000000
        /*0148*/ 	.short	0x010a
        /*014a*/ 	.byte	0x3f
	.zero		1


	//   ....[12]....
        /*014c*/ 	.word	0x00001a30
        /*0150*/ 	.word	0x00000005
        /*0154*/ 	.word	0x00000000
        /*0158*/ 	.short	0x010a
        /*015a*/ 	.byte	0x3f
	.zero		1


	//   ....[13]....
        /*015c*/ 	.word	0x00001a70
        /*0160*/ 	.word	0x00000005
        /*0164*/ 	.word	0x00000000
        /*0168*/ 	.short	0x010a
        /*016a*/ 	.byte	0x3f
	.zero		1


	//   ....[14]....
        /*016c*/ 	.word	0x00001e10
        /*0170*/ 	.word	0x00000005
        /*0174*/ 	.word	0x00000000
        /*0178*/ 	.short	0x0101
        /*017a*/ 	.byte	0x3f
	.zero		1


	//   ....[15]....
        /*017c*/ 	.word	0x00001ff0
        /*0180*/ 	.word	0x00000003
        /*0184*/ 	.word	0x00000000
        /*0188*/ 	.short	0x0101
        /*018a*/ 	.byte	0x3f
	.zero		1


	//   ....[16]....
        /*018c*/ 	.word	0x0000b530
        /*0190*/ 	.word	0x00000016
        /*0194*/ 	.word	0x00000020
        /*0198*/ 	.short	0x010a
        /*019a*/ 	.byte	0x3f
	.zero		1


	//   ....[17]....
        /*019c*/ 	.word	0x0000b910
        /*01a0*/ 	.word	0x00000004
        /*01a4*/ 	.word	0x00000058
        /*01a8*/ 	.short	0x0101
        /*01aa*/ 	.byte	0x3f
	.zero		1


	//   ....[18]....
        /*01ac*/ 	.word	0x0000c020
        /*01b0*/ 	.word	0x00000005
        /*01b4*/ 	.word	0x00000000
        /*01b8*/ 	.short	0x010a
        /*01ba*/ 	.byte	0x3f
	.zero		1


	//   ....[19]....
        /*01bc*/ 	.word	0x0000c0a0
        /*01c0*/ 	.word	0x00000007
        /*01c4*/ 	.word	0x00000000
        /*01c8*/ 	.short	0x010a
        /*01ca*/ 	.byte	0x3f
	.zero		1


	//   ....[20]....
        /*01cc*/ 	.word	0x0000c130
        /*01d0*/ 	.word	0x00000006
        /*01d4*/ 	.word	0x00000000
        /*01d8*/ 	.short	0x010a
        /*01da*/ 	.byte	0x3f
	.zero		1


	//   ....[21]....
        /*01dc*/ 	.word	0x0000c1c0
        /*01e0*/ 	.word	0x00000003
        /*01e4*/ 	.word	0x00000000
        /*01e8*/ 	.short	0x010a
        /*01ea*/ 	.byte	0x3f
	.zero		1


	//   ....[22]....
        /*01ec*/ 	.word	0x0000c220
        /*01f0*/ 	.word	0x00000003
        /*01f4*/ 	.word	0x00000000
        /*01f8*/ 	.short	0x010a
        /*01fa*/ 	.byte	0x3f
	.zero		1


	//   ....[23]....
        /*01fc*/ 	.word	0x0000c270
        /*0200*/ 	.word	0x00000005
        /*0204*/ 	.word	0x00000000
        /*0208*/ 	.short	0x010a
        /*020a*/ 	.byte	0x3f
	.zero		1


	//   ....[24]....
        /*020c*/ 	.word	0x0000c340
        /*0210*/ 	.word	0x00000016
        /*0214*/ 	.word	0x00000020
        /*0218*/ 	.short	0x010a
        /*021a*/ 	.byte	0x3f
	.zero		1


	//   ....[25]....
        /*021c*/ 	.word	0x0000c410
        /*0220*/ 	.word	0x00000005
        /*0224*/ 	.word	0x00000000
        /*0228*/ 	.short	0x010a
        /*022a*/ 	.byte	0x3f
	.zero		1


	//   ....[26]....
        /*022c*/ 	.word	0x0000c460
        /*0230*/ 	.word	0x00000007
        /*0234*/ 	.word	0x00000000
        /*0238*/ 	.short	0x010a
        /*023a*/ 	.byte	0x3f
	.zero		1


	//   ....[27]....
        /*023c*/ 	.word	0x0000c4b0
        /*0240*/ 	.word	0x00000006
        /*0244*/ 	.word	0x00000000
        /*0248*/ 	.short	0x010a
        /*024a*/ 	.byte	0x3f
	.zero		1


	//----- nvinfo : EIATTR_NUM_MBARRIERS
	.align		4
.L_35:
        /*024c*/ 	.byte	0x03, 0x38
        /*024e*/ 	.short	0x000a


	//----- nvinfo : EIATTR_EXIT_INSTR_OFFSETS
	.align		4
        /*0250*/ 	.byte	0x04, 0x1c
        /*0252*/ 	.short	(.L_37 - .L_36)


	//   ....[0]....
.L_36:
        /*0254*/ 	.word	0x00000970


	//   ....[1]....
        /*0258*/ 	.word	0x00001190


	//   ....[2]....
        /*025c*/ 	.word	0x0000ab10


	//   ....[3]....
        /*0260*/ 	.word	0x0000b070


	//   ....[4]....
        /*0264*/ 	.word	0x0000c210


	//----- nvinfo : EIATTR_MAX_THREADS
	.align		4
.L_37:
        /*0268*/ 	.byte	0x04, 0x05
        /*026a*/ 	.short	(.L_39 - .L_38)
.L_38:
        /*026c*/ 	.word	0x00000180
        /*0270*/ 	.word	0x00000001
        /*0274*/ 	.word	0x00000001


	//----- nvinfo : EIATTR_CRS_STACK_SIZE
	.align		4
.L_39:
        /*0278*/ 	.byte	0x04, 0x1e
        /*027a*/ 	.short	(.L_41 - .L_40)
.L_40:
        /*027c*/ 	.word	0x00000000


	//----- nvinfo : EIATTR_CBANK_PARAM_SIZE
	.align		4
.L_41:
        /*0280*/ 	.byte	0x03, 0x19
        /*0282*/ 	.short	0x0470


	//----- nvinfo : EIATTR_PARAM_CBANK
	.align		4
        /*0284*/ 	.byte	0x04, 0x0a
        /*0286*/ 	.short	(.L_43 - .L_42)
	.align		4
.L_42:
        /*0288*/ 	.word	index@(.nv.constant0._ZN7cutlass13device_kernelINS_4gemm6kernel13GemmUniversalIN4cute5tupleIJiiiiEEENS1_10collective13CollectiveMmaINS1_34MainloopSm90TmaGmmaWarpSpecializedILi4ENS5_IJNS4_1CILi4EEENSA_ILi2EEENSA_ILi1EEEEEENS1_35KernelTmaWarpSpecializedCooperativeEEENS5_IJNSA_ILi256EEENSA_ILi128EEENSA_ILi32EEEEEENS_10tfloat32_tENS5_IJlSD_lEEESL_SM_NS4_8TiledMMAINS4_8MMA_AtomIJNS4_4SM904GMMA30MMA_64x128x8_F32TF32TF32_SS_TNILNSQ_7ScaleInE1ELSS_1EEEEEENS4_6LayoutINS5_IJSC_SD_SD_EEENS5_IJSD_NSA_ILi0EEESX_EEEEENS5_IJNS4_10UnderscoreES10_S10_EEEEENS4_23SM90_TMA_LOAD_MULTICASTENS4_14ComposedLayoutINS4_7SwizzleILi3ELi4ELi3EEENS4_18smem_ptr_flag_bitsILi32EEENSV_INS5_IJNSA_ILi8EEESJ_EEENS5_IJSJ_SD_EEEEEEEvNS4_8identityES13_S1D_vS1E_EENS_8epilogue10collective6detail29Sm90TmaWarpSpecializedAdapterINS1H_15DefaultEpilogueISL_SM_SM_NS1G_6thread17LinearCombinationISL_Li1EffLNS1L_9ScaleType4KindE0ELNS_15FloatRoundStyleE2ESL_EENS1_15EpilogueDefaultEEEEEvvEEEEvNT_6ParamsE)
        /*028c*/ 	.short	0x0210
        /*028e*/ 	.short	0x0470


	//----- nvinfo : EIATTR_SW_WAR
	.align		4
.L_43:
        /*0290*/ 	.byte	0x04, 0x36
        /*0292*/ 	.short	(.L_45 - .L_44)
.L_44:
        /*0294*/ 	.word	0x00000008
.L_45:


//--------------------- .nv.callgraph             --------------------------
	.section	.nv.callgraph,"",@"SHT_CUDA_CALLGRAPH"
	.align	4
	.sectionentsize	8
	.align		4
        /*0000*/ 	.word	0x00000000
	.align		4
        /*0004*/ 	.word	0xffffffff
	.align		4
        /*0008*/ 	.word	index@(_ZN7cutlass13device_kernelINS_4gemm6kernel13GemmUniversalIN4cute5tupleIJiiiiEEENS1_10collective13CollectiveMmaINS1_34MainloopSm90TmaGmmaWarpSpecializedILi4ENS5_IJNS4_1CILi4EEENSA_ILi2EEENSA_ILi1EEEEEENS1_35KernelTmaWarpSpecializedCooperativeEEENS5_IJNSA_ILi256EEENSA_ILi128EEENSA_ILi32EEEEEENS_10tfloat32_tENS5_IJlSD_lEEESL_SM_NS4_8TiledMMAINS4_8MMA_AtomIJNS4_4SM904GMMA30MMA_64x128x8_F32TF32TF32_SS_TNILNSQ_7ScaleInE1ELSS_1EEEEEENS4_6LayoutINS5_IJSC_SD_SD_EEENS5_IJSD_NSA_ILi0EEESX_EEEEENS5_IJNS4_10UnderscoreES10_S10_EEEEENS4_23SM90_TMA_LOAD_MULTICASTENS4_14ComposedLayoutINS4_7SwizzleILi3ELi4ELi3EEENS4_18smem_ptr_flag_bitsILi32EEENSV_INS5_IJNSA_ILi8EEESJ_EEENS5_IJSJ_SD_EEEEEEEvNS4_8identityES13_S1D_vS1E_EENS_8epilogue10collective6detail29Sm90TmaWarpSpecializedAdapterINS1H_15DefaultEpilogueISL_SM_SM_NS1G_6thread17LinearCombinationISL_Li1EffLNS1L_9ScaleType4KindE0ELNS_15FloatRoundStyleE2ESL_EENS1_15EpilogueDefaultEEEEEvvEEEEvNT_6ParamsE)
	.align		4
        /*000c*/ 	.word	index@(__assertfail)
	.align		4
        /*0010*/ 	.word	0x00000000
	.align		4
        /*0014*/ 	.word	0xfffffffe
	.align		4
        /*0018*/ 	.word	0x00000000
	.align		4
        /*001c*/ 	.word	0xfffffffd
	.align		4
        /*0020*/ 	.word	0x00000000
	.align		4
        /*0024*/ 	.word	0xfffffffc


//--------------------- .nv.constant4             --------------------------
	.section	.nv.constant4,"a",@progbits
	.align	8
	.align		8
.nv.constant4:
        /*0000*/ 	.dword	__assertfail
	.align		8
        /*0008*/ 	.dword	__unnamed_1
	.align		8
        /*0010*/ 	.dword	_ZN40_INTERNAL_0ff9d0a0_4_k_cu_113d89ab_193804cuda3std3__45__cpo5beginE
	.align		8
        /*0018*/ 	.dword	_ZN40_INTERNAL_0ff9d0a0_4_k_cu_113d89ab_193804cuda3std3__45__cpo3endE
	.align		8
        /*0020*/ 	.dword	_ZN40_INTERNAL_0ff9d0a0_4_k_cu_113d89ab_193804cuda3std3__45__cpo6cbeginE
	.align		8
        /*0028*/ 	.dword	_ZN40_INTERNAL_0ff9d0a0_4_k_cu_113d89ab_193804cuda3std3__45__cpo4cendE
	.align		8
        /*0030*/ 	.dword	_ZN40_INTERNAL_0ff9d0a0_4_k_cu_113d89ab_193804cuda3std3__442_GLOBAL__N__0ff9d0a0_4_k_cu_113d89ab_193806ignoreE
	.align		8
        /*0038*/ 	.dword	_ZN40_INTERNAL_0ff9d0a0_4_k_cu_113d89ab_193804cuda3std3__419piecewise_constructE
	.align		8
        /*0040*/ 	.dword	_ZN40_INTERNAL_0ff9d0a0_4_k_cu_113d89ab_193804cuda3std3__48in_placeE
	.align		8
        /*0048*/ 	.dword	_ZN40_INTERNAL_0ff9d0a0_4_k_cu_113d89ab_193804cuda3std6ranges3__45__cpo4swapE
	.align		8
        /*0050*/ 	.dword	_ZN40_INTERNAL_0ff9d0a0_4_k_cu_113d89ab_193804cuda3std6ranges3__45__cpo9iter_moveE
	.align		8
        /*0058*/ 	.dword	_ZN40_INTERNAL_0ff9d0a0_4_k_cu_113d89ab_193804cute7productE
	.align		8
        /*0060*/ 	.dword	_ZN40_INTERNAL_0ff9d0a0_4_k_cu_113d89ab_193804cute1_E
	.align		8
        /*0068*/ 	.dword	$str$22
	.align		8
        /*0070*/ 	.dword	$str$23


//--------------------- .text._ZN7cutlass13device_kernelINS_4gemm6kernel13GemmUniversalIN4cute5tupleIJiiiiEEENS1_10collective13CollectiveMmaINS1_34MainloopSm90TmaGmmaWarpSpecializedILi4ENS5_IJNS4_1CILi4EEENSA_ILi2EEENSA_ILi1EEEEEENS1_35KernelTmaWarpSpecializedCooperativeEEENS5_IJNSA_ILi256EEENSA_ILi128EEENSA_ILi32EEEEEENS_10tfloat32_tENS5_IJlSD_lEEESL_SM_NS4_8TiledMMAINS4_8MMA_AtomIJNS4_4SM904GMMA30MMA_64x128x8_F32TF32TF32_SS_TNILNSQ_7ScaleInE1ELSS_1EEEEEENS4_6LayoutINS5_IJSC_SD_SD_EEENS5_IJSD_NSA_ILi0EEESX_EEEEENS5_IJNS4_10UnderscoreES10_S10_EEEEENS4_23SM90_TMA_LOAD_MULTICASTENS4_14ComposedLayoutINS4_7SwizzleILi3ELi4ELi3EEENS4_18smem_ptr_flag_bitsILi32EEENSV_INS5_IJNSA_ILi8EEESJ_EEENS5_IJSJ_SD_EEEEEEEvNS4_8identityES13_S1D_vS1E_EENS_8epilogue10collective6detail29Sm90TmaWarpSpecializedAdapterINS1H_15DefaultEpilogueISL_SM_SM_NS1G_6thread17LinearCombinationISL_Li1EffLNS1L_9ScaleType4KindE0ELNS_15FloatRoundStyleE2ESL_EENS1_15EpilogueDefaultEEEEEvvEEEEvNT_6ParamsE --------------------------
	.section	.text._ZN7cutlass13device_kernelINS_4gemm6kernel13GemmUniversalIN4cute5tupleIJiiiiEEENS1_10collective13CollectiveMmaINS1_34MainloopSm90TmaGmmaWarpSpecializedILi4ENS5_IJNS4_1CILi4EEENSA_ILi2EEENSA_ILi1EEEEEENS1_35KernelTmaWarpSpecializedCooperativeEEENS5_IJNSA_ILi256EEENSA_ILi128EEENSA_ILi32EEEEEENS_10tfloat32_tENS5_IJlSD_lEEESL_SM_NS4_8TiledMMAINS4_8MMA_AtomIJNS4_4SM904GMMA30MMA_64x128x8_F32TF32TF32_SS_TNILNSQ_7ScaleInE1ELSS_1EEEEEENS4_6LayoutINS5_IJSC_SD_SD_EEENS5_IJSD_NSA_ILi0EEESX_EEEEENS5_IJNS4_10UnderscoreES10_S10_EEEEENS4_23SM90_TMA_LOAD_MULTICASTENS4_14ComposedLayoutINS4_7SwizzleILi3ELi4ELi3EEENS4_18smem_ptr_flag_bitsILi32EEENSV_INS5_IJNSA_ILi8EEESJ_EEENS5_IJSJ_SD_EEEEEEEvNS4_8identityES13_S1D_vS1E_EENS_8epilogue10collective6detail29Sm90TmaWarpSpecializedAdapterINS1H_15DefaultEpilogueISL_SM_SM_NS1G_6thread17LinearCombinationISL_Li1EffLNS1L_9ScaleType4KindE0ELNS_15FloatRoundStyleE2ESL_EENS1_15EpilogueDefaultEEEEEvvEEEEvNT_6ParamsE,"ax",@progbits
	.align	128
.text._ZN7cutlass13device_kernelINS_4gemm6kernel13GemmUniversalIN4cute5tupleIJiiiiEEENS1_10collective13CollectiveMmaINS1_34MainloopSm90TmaGmmaWarpSpecializedILi4ENS5_IJNS4_1CILi4EEENSA_ILi2EEENSA_ILi1EEEEEENS1_35KernelTmaWarpSpecializedCooperativeEEENS5_IJNSA_ILi256EEENSA_ILi128EEENSA_ILi32EEEEEENS_10tfloat32_tENS5_IJlSD_lEEESL_SM_NS4_8TiledMMAINS4_8MMA_AtomIJNS4_4SM904GMMA30MMA_64x128x8_F32TF32TF32_SS_TNILNSQ_7ScaleInE1ELSS_1EEEEEENS4_6LayoutINS5_IJSC_SD_SD_EEENS5_IJSD_NSA_ILi0EEESX_EEEEENS5_IJNS4_10UnderscoreES10_S10_EEEEENS4_23SM90_TMA_LOAD_MULTICASTENS4_14ComposedLayoutINS4_7SwizzleILi3ELi4ELi3EEENS4_18smem_ptr_flag_bitsILi32EEENSV_INS5_IJNSA_ILi8EEESJ_EEENS5_IJSJ_SD_EEEEEEEvNS4_8identityES13_S1D_vS1E_EENS_8epilogue10collective6detail29Sm90TmaWarpSpecializedAdapterINS1H_15DefaultEpilogueISL_SM_SM_NS1G_6thread17LinearCombinationISL_Li1EffLNS1L_9ScaleType4KindE0ELNS_15FloatRoundStyleE2ESL_EENS1_15EpilogueDefaultEEEEEvvEEEEvNT_6ParamsE:
        .type           _ZN7cutlass13device_kernelINS_4gemm6kernel13GemmUniversalIN4cute5tupleIJiiiiEEENS1_10collective13CollectiveMmaINS1_34MainloopSm90TmaGmmaWarpSpecializedILi4ENS5_IJNS4_1CILi4EEENSA_ILi2EEENSA_ILi1EEEEEENS1_35KernelTmaWarpSpecializedCooperativeEEENS5_IJNSA_ILi256EEENSA_ILi128EEENSA_ILi32EEEEEENS_10tfloat32_tENS5_IJlSD_lEEESL_SM_NS4_8TiledMMAINS4_8MMA_AtomIJNS4_4SM904GMMA30MMA_64x128x8_F32TF32TF32_SS_TNILNSQ_7ScaleInE1ELSS_1EEEEEENS4_6LayoutINS5_IJSC_SD_SD_EEENS5_IJSD_NSA_ILi0EEESX_EEEEENS5_IJNS4_10UnderscoreES10_S10_EEEEENS4_23SM90_TMA_LOAD_MULTICASTENS4_14ComposedLayoutINS4_7SwizzleILi3ELi4ELi3EEENS4_18smem_ptr_flag_bitsILi32EEENSV_INS5_IJNSA_ILi8EEESJ_EEENS5_IJSJ_SD_EEEEEEEvNS4_8identityES13_S1D_vS1E_EENS_8epilogue10collective6detail29Sm90TmaWarpSpecializedAdapterINS1H_15DefaultEpilogueISL_SM_SM_NS1G_6thread17LinearCombinationISL_Li1EffLNS1L_9ScaleType4KindE0ELNS_15FloatRoundStyleE2ESL_EENS1_15EpilogueDefaultEEEEEvvEEEEvNT_6ParamsE,@function
        .size           _ZN7cutlass13device_kernelINS_4gemm6kernel13GemmUniversalIN4cute5tupleIJiiiiEEENS1_10collective13CollectiveMmaINS1_34MainloopSm90TmaGmmaWarpSpecializedILi4ENS5_IJNS4_1CILi4EEENSA_ILi2EEENSA_ILi1EEEEEENS1_35KernelTmaWarpSpecializedCooperativeEEENS5_IJNSA_ILi256EEENSA_ILi128EEENSA_ILi32EEEEEENS_10tfloat32_tENS5_IJlSD_lEEESL_SM_NS4_8TiledMMAINS4_8MMA_AtomIJNS4_4SM904GMMA30MMA_64x128x8_F32TF32TF32_SS_TNILNSQ_7ScaleInE1ELSS_1EEEEEENS4_6LayoutINS5_IJSC_SD_SD_EEENS5_IJSD_NSA_ILi0EEESX_EEEEENS5_IJNS4_10UnderscoreES10_S10_EEEEENS4_23SM90_TMA_LOAD_MULTICASTENS4_14ComposedLayoutINS4_7SwizzleILi3ELi4ELi3EEENS4_18smem_ptr_flag_bitsILi32EEENSV_INS5_IJNSA_ILi8EEESJ_EEENS5_IJSJ_SD_EEEEEEEvNS4_8identityES13_S1D_vS1E_EENS_8epilogue10collective6detail29Sm90TmaWarpSpecializedAdapterINS1H_15DefaultEpilogueISL_SM_SM_NS1G_6thread17LinearCombinationISL_Li1EffLNS1L_9ScaleType4KindE0ELNS_15FloatRoundStyleE2ESL_EENS1_15EpilogueDefaultEEEEEvvEEEEvNT_6ParamsE,(.L_x_323 - _ZN7cutlass13device_kernelINS_4gemm6kernel13GemmUniversalIN4cute5tupleIJiiiiEEENS1_10collective13CollectiveMmaINS1_34MainloopSm90TmaGmmaWarpSpecializedILi4ENS5_IJNS4_1CILi4EEENSA_ILi2EEENSA_ILi1EEEEEENS1_35KernelTmaWarpSpecializedCooperativeEEENS5_IJNSA_ILi256EEENSA_ILi128EEENSA_ILi32EEEEEENS_10tfloat32_tENS5_IJlSD_lEEESL_SM_NS4_8TiledMMAINS4_8MMA_AtomIJNS4_4SM904GMMA30MMA_64x128x8_F32TF32TF32_SS_TNILNSQ_7ScaleInE1ELSS_1EEEEEENS4_6LayoutINS5_IJSC_SD_SD_EEENS5_IJSD_NSA_ILi0EEESX_EEEEENS5_IJNS4_10UnderscoreES10_S10_EEEEENS4_23SM90_TMA_LOAD_MULTICASTENS4_14ComposedLayoutINS4_7SwizzleILi3ELi4ELi3EEENS4_18smem_ptr_flag_bitsILi32EEENSV_INS5_IJNSA_ILi8EEESJ_EEENS5_IJSJ_SD_EEEEEEEvNS4_8identityES13_S1D_vS1E_EENS_8epilogue10collective6detail29Sm90TmaWarpSpecializedAdapterINS1H_15DefaultEpilogueISL_SM_SM_NS1G_6thread17LinearCombinationISL_Li1EffLNS1L_9ScaleType4KindE0ELNS_15FloatRoundStyleE2ESL_EENS1_15EpilogueDefaultEEEEEvvEEEEvNT_6ParamsE)
        .other          _ZN7cutlass13device_kernelINS_4gemm6kernel13GemmUniversalIN4cute5tupleIJiiiiEEENS1_10collective13CollectiveMmaINS1_34MainloopSm90TmaGmmaWarpSpecializedILi4ENS5_IJNS4_1CILi4EEENSA_ILi2EEENSA_ILi1EEEEEENS1_35KernelTmaWarpSpecializedCooperativeEEENS5_IJNSA_ILi256EEENSA_ILi128EEENSA_ILi32EEEEEENS_10tfloat32_tENS5_IJlSD_lEEESL_SM_NS4_8TiledMMAINS4_8MMA_AtomIJNS4_4SM904GMMA30MMA_64x128x8_F32TF32TF32_SS_TNILNSQ_7ScaleInE1ELSS_1EEEEEENS4_6LayoutINS5_IJSC_SD_SD_EEENS5_IJSD_NSA_ILi0EEESX_EEEEENS5_IJNS4_10UnderscoreES10_S10_EEEEENS4_23SM90_TMA_LOAD_MULTICASTENS4_14ComposedLayoutINS4_7SwizzleILi3ELi4ELi3EEENS4_18smem_ptr_flag_bitsILi32EEENSV_INS5_IJNSA_ILi8EEESJ_EEENS5_IJSJ_SD_EEEEEEEvNS4_8identityES13_S1D_vS1E_EENS_8epilogue10collective6detail29Sm90TmaWarpSpecializedAdapterINS1H_15DefaultEpilogueISL_SM_SM_NS1G_6thread17LinearCombinationISL_Li1EffLNS1L_9ScaleType4KindE0ELNS_15FloatRoundStyleE2ESL_EENS1_15EpilogueDefaultEEEEEvvEEEEvNT_6ParamsE,@"STO_CUDA_ENTRY STV_DEFAULT"
_ZN7cutlass13device_kernelINS_4gemm6kernel13GemmUniversalIN4cute5tupleIJiiiiEEENS1_10collective13CollectiveMmaINS1_34MainloopSm90TmaGmmaWarpSpecializedILi4ENS5_IJNS4_1CILi4EEENSA_ILi2EEENSA_ILi1EEEEEENS1_35KernelTmaWarpSpecializedCooperativeEEENS5_IJNSA_ILi256EEENSA_ILi128EEENSA_ILi32EEEEEENS_10tfloat32_tENS5_IJlSD_lEEESL_SM_NS4_8TiledMMAINS4_8MMA_AtomIJNS4_4SM904GMMA30MMA_64x128x8_F32TF32TF32_SS_TNILNSQ_7ScaleInE1ELSS_1EEEEEENS4_6LayoutINS5_IJSC_SD_SD_EEENS5_IJSD_NSA_ILi0EEESX_EEEEENS5_IJNS4_10UnderscoreES10_S10_EEEEENS4_23SM90_TMA_LOAD_MULTICASTENS4_14ComposedLayoutINS4_7SwizzleILi3ELi4ELi3EEENS4_18smem_ptr_flag_bitsILi32EEENSV_INS5_IJNSA_ILi8EEESJ_EEENS5_IJSJ_SD_EEEEEEEvNS4_8identityES13_S1D_vS1E_EENS_8epilogue10collective6detail29Sm90TmaWarpSpecializedAdapterINS1H_15DefaultEpilogueISL_SM_SM_NS1G_6thread17LinearCombinationISL_Li1EffLNS1L_9ScaleType4KindE0ELNS_15FloatRoundStyleE2ESL_EENS1_15EpilogueDefaultEEEEEvvEEEEvNT_6ParamsE:
[----:B------:R-:W0:Y:S01]  /*0000*/  LDC R1, c[0x0][0x28] ;  /* 0x00000a00ff017b82 */ /* 0x000e220000000800 */
[----:B------:R-:W1:Y:S01]  /*0010*/  S2R R18, SR_TID.X ;  /* 0x0000000000127919 */ /* 0x000e620000002100 */
[----:B------:R-:W-:Y:S01]  /*0020*/  ELECT P0, URZ, PT ;  /* 0x00000000003f782f */ /* 0x000fe20003800000 */
[----:B------:R-:W-:Y:S01]  /*0030*/  BSSY B0, `(.L_x_0) ;  /* 0x000000f000007945 */ /* 0x000fe20003800000 */
[--C-:B-1----:R-:W-:Y:S02]  /*0040*/  SHF.R.U32.HI R0, RZ, 0x5, R18.reuse ;  /* 0x00000005ff007819 */ /* 0x102fe40000011612 */
[----:B------:R-:W-:-:S03]  /*0050*/  SHF.R.U32.HI R3, RZ, 0x7, R18 ;  /* 0x00000007ff037819 */ /* 0x000fc60000011612 */
[----:B------:R-:W1:Y:S04]  /*0060*/  SHFL.IDX PT, R2, R0, RZ, 0x1f ;  /* 0x00001fff00027589 */ /* 0x000e6800000e0000 */
[----:B------:R2:W3:Y:S01]  /*0070*/  SHFL.IDX PT, R5, R3, RZ, 0x1f ;  /* 0x00001fff03057589 */ /* 0x0004e200000e0000 */
[----:B-1----:R-:W-:-:S13]  /*0080*/  ISETP.NE.OR P0, PT, R2, RZ, !P0 ;  /* 0x000000ff0200720c */ /* 0x002fda0004705670 */
[----:B0-23--:R-:W-:Y:S05]  /*0090*/  @P0 BRA `(.L_x_1) ;  /* 0x0000000000200947 */ /* 0x00dfea0003800000 */
[----:B------:R-:W-:Y:S02]  /*00a0*/  ULDC.64 UR4, c[0x0][0x198] ;  /* 0x0000660000047ab9 */ /* 0x000fe40000000a00 */
[----:B------:R-:W-:Y:S02]  /*00b0*/  UIADD3 UR6, UP0, UR4, 0xf0, URZ ;  /* 0x000000f004067890 */ /* 0x000fe4000ff1e03f */
[----:B------:R-:W-:Y:S02]  /*00c0*/  UIADD3 UR4, UP1, UR4, 0x1f0, URZ ;  /* 0x000001f004047890 */ /* 0x000fe4000ff3e03f */
[----:B------:R-:W-:Y:S02]  /*00d0*/  UIADD3.X UR7, URZ, UR5, URZ, UP0, !UPT ;  /* 0x000000053f077290 */ /* 0x000fe400087fe43f */
[----:B------:R-:W-:-:S07]  /*00e0*/  UIADD3.X UR5, URZ, UR5, URZ, UP1, !UPT ;  /* 0x000000053f057290 */ /* 0x000fce0008ffe43f */
[----:B------:R0:W-:Y:S02]  /*00f0*/  UTMACCTL.PF [UR6] ;  /* 0x00000000060079b9 */ /* 0x0001e40008040000 */
[----:B------:R0:W-:Y:S02]  /*0100*/  UTMACCTL.PF [UR4] ;  /* 0x00000000040079b9 */ /* 0x0001e40008040000 */
[----:B0-----:R-:W-:Y:S01]  /*0110*/  NOP ;  /* 0x0000000000007918 */ /* 0x001fe20000000000 */
.L_x_1:
[----:B------:R-:W-:Y:S05]  /*0120*/  BSYNC B0 ;  /* 0x0000000000007941 */ /* 0x000fea0003800000 */
.L_x_0:
[----:B------:R-:W0:Y:S02]  /*0130*/  SHFL.IDX PT, R3, R0, RZ, 0x1f ;  /* 0x00001fff00037589 */ /* 0x000e2400000e0000 */
[----:B0-----:R-:W-:-:S13]  /*0140*/  ISETP.NE.AND P0, PT, R3, RZ, PT ;  /* 0x000000ff0300720c */ /* 0x001fda0003f05270 */
[----:B------:R-:W-:Y:S05]  /*0150*/  @P0 BRA `(.L_x_2) ;  /* 0x0000000000580947 */ /* 0x000fea0003800000 */
[----:B------:R-:W0:Y:S01]  /*0160*/  S2UR UR8, SR_CgaCtaId ;  /* 0x00000000000879c3 */ /* 0x000e220000008800 */
[----:B------:R-:W-:Y:S01]  /*0170*/  UMOV UR4, 0x400 ;  /* 0x0000040000047882 */ /* 0x000fe20000000000 */
[----:B------:R-:W-:Y:S01]  /*0180*/  UMOV UR5, 0x1 ;  /* 0x0000000100057882 */ /* 0x000fe20000000000 */
[----:B------:R-:W-:Y:S01]  /*0190*/  UMOV UR6, 0xa ;  /* 0x0000000a00067882 */ /* 0x000fe20000000000 */
[----:B------:R-:W-:Y:S01]  /*01a0*/  ELECT P0, URZ, PT ;  /* 0x00000000003f782f */ /* 0x000fe20003800000 */
[----:B------:R-:W-:-:S04]  /*01b0*/  UIADD3 UR6, -UR6, 0x100000, URZ ;  /* 0x0010000006067890 */ /* 0x000fc8000fffe13f */
[----:B------:R-:W-:Y:S02]  /*01c0*/  USHF.L.U32 UR7, UR6, 0xb, URZ ;  /* 0x0000000b06077899 */ /* 0x000fe4000800063f */
[----:B------:R-:W-:Y:S02]  /*01d0*/  USHF.L.U32 UR6, UR6, 0x1, URZ ;  /* 0x0000000106067899 */ /* 0x000fe4000800063f */
[----:B0-----:R-:W-:Y:S02]  /*01e0*/  ULEA UR8, UR8, UR4, 0x18 ;  /* 0x0000000408087291 */ /* 0x001fe4000f8ec03f */
[----:B------:R-:W-:-:S04]  /*01f0*/  UIADD3 UR4, -UR5, 0x100000, URZ ;  /* 0x0010000005047890 */ /* 0x000fc8000fffe13f */
[----:B------:R-:W-:Y:S02]  /*0200*/  USHF.L.U32 UR5, UR4, 0xb, URZ ;  /* 0x0000000b04057899 */ /* 0x000fe4000800063f */
[----:B------:R-:W-:Y:S01]  /*0210*/  USHF.L.U32 UR4, UR4, 0x1, URZ ;  /* 0x0000000104047899 */ /* 0x000fe2000800063f */
[----:B------:R-:W0:Y:S11]  /*0220*/  FENCE.VIEW.ASYNC.S ;  /* 0x00000000000073c6 */ /* 0x000e360000000000 */
[----:B0-----:R0:W1:Y:S01]  /*0230*/  SYNCS.EXCH.64 URZ, [UR8], UR4 ;  /* 0x00000004083f75b2 */ /* 0x0010620008000100 */
[----:B------:R0:W2:Y:S01]  /*0240*/  SYNCS.EXCH.64 URZ, [UR8+0x20], UR6 ;  /* 0x00002006083f75b2 */ /* 0x0000a20008000100 */
[----:B------:R0:W3:Y:S01]  /*0250*/  SYNCS.EXCH.64 URZ, [UR8+0x8], UR4 ;  /* 0x00000804083f75b2 */ /* 0x0000e20008000100 */
[----:B------:R0:W4:Y:S01]  /*0260*/  SYNCS.EXCH.64 URZ, [UR8+0x28], UR6 ;  /* 0x00002806083f75b2 */ /* 0x0001220008000100 */
[----:B------:R0:W0:Y:S01]  /*0270*/  SYNCS.EXCH.64 URZ, [UR8+0x10], UR4 ;  /* 0x00001004083f75b2 */ /* 0x0000220008000100 */
[----:B------:R0:W0:Y:S01]  /*0280*/  SYNCS.EXCH.64 URZ, [UR8+0x30], UR6 ;  /* 0x00003006083f75b2 */ /* 0x0000220008000100 */
[----:B------:R0:W0:Y:S01]  /*0290*/  SYNCS.EXCH.64 URZ, [UR8+0x18], UR4 ;  /* 0x00001804083f75b2 */ /* 0x0000220008000100 */
[----:B------:R0:W0:Y:S01]  /*02a0*/  SYNCS.EXCH.64 URZ, [UR8+0x38], UR6 ;  /* 0x00003806083f75b2 */ /* 0x0000220008000100 */
[----:B------:R-:W-:Y:S01]  /*02b0*/  NOP ;  /* 0x0000000000007918 */ /* 0x000fe20000000000 */
.L_x_2:
[----:B------:R-:W-:Y:S01]  /*02c0*/  SHF.R.S32.HI R7, RZ, 0x1f, R18 ;  /* 0x0000001fff077819 */ /* 0x000fe20000011412 */
[----:B------:R-:W5:Y:S01]  /*02d0*/  SHFL.IDX PT, R0, R0, RZ, 0x1f ;  /* 0x00001fff00007589 */ /* 0x000f6200000e0000 */
[----:B0-----:R-:W0:Y:S01]  /*02e0*/  S2UR UR8, SR_CTAID.X ;  /* 0x00000000000879c3 */ /* 0x001e220000002500 */
[----:B------:R-:W-:Y:S02]  /*02f0*/  ELECT P0, URZ, PT ;  /* 0x00000000003f782f */ /* 0x000fe40003800000 */
[----:B------:R-:W-:Y:S01]  /*0300*/  LEA.HI R7, R7, R18, RZ, 0x7 ;  /* 0x0000001207077211 */ /* 0x000fe200078f38ff */
[----:B------:R-:W1:Y:S01]  /*0310*/  S2R R4, SR_CTAID.Y ;  /* 0x0000000000047919 */ /* 0x000e620000002600 */
[----:B------:R-:W-:Y:S01]  /*0320*/  SHF.R.S32.HI R8, RZ, 0x1f, R3 ;  /* 0x0000001fff087819 */ /* 0x000fe20000011403 */
[----:B------:R-:W-:Y:S01]  /*0330*/  ULDC UR4, c[0x0][0x150] ;  /* 0x0000540000047ab9 */ /* 0x000fe20000000800 */
[----:B------:R-:W-:Y:S01]  /*0340*/  LOP3.LUT R7, R7, 0xffffff80, RZ, 0xc0, !PT ;  /* 0xffffff8007077812 */ /* 0x000fe200078ec0ff */
[----:B------:R-:W-:Y:S01]  /*0350*/  NOP ;  /* 0x0000000000007918 */ /* 0x000fe20000000000 */
[----:B------:R-:W-:Y:S01]  /*0360*/  LEA.HI R8, R8, R3, RZ, 0x2 ;  /* 0x0000000308087211 */ /* 0x000fe200078f10ff */
[----:B------:R-:W2:Y:S01]  /*0370*/  LDC R10, c[0x0][0x144] ;  /* 0x00005100ff0a7b82 */ /* 0x000ea20000000800 */
[----:B------:R-:W-:Y:S01]  /*0380*/  NOP ;  /* 0x0000000000007918 */ /* 0x000fe20000000000 */
[----:B------:R-:W-:Y:S01]  /*0390*/  IMAD.IADD R6, R18, 0x1, -R7 ;  /* 0x0000000112067824 */ /* 0x000fe200078e0a07 */
[----:B------:R-:W-:Y:S01]  /*03a0*/  LOP3.LUT R8, R8, 0x3ffffffc, RZ, 0xc0, !PT ;  /* 0x3ffffffc08087812 */ /* 0x000fe200078ec0ff */
[----:B------:R-:W-:Y:S01]  /*03b0*/  IMAD.MOV.U32 R22, RZ, RZ, 0x1 ;  /* 0x00000001ff167424 */ /* 0x000fe200078e00ff */
[----:B------:R-:W-:-:S02]  /*03c0*/  ISETP.NE.AND P3, PT, R5, RZ, PT ;  /* 0x000000ff0500720c */ /* 0x000fc40003f65270 */
[----:B------:R-:W-:Y:S01]  /*03d0*/  SHF.R.S32.HI R7, RZ, 0x1f, R6 ;  /* 0x0000001fff077819 */ /* 0x000fe20000011406 */
[----:B------:R-:W-:Y:S01]  /*03e0*/  IMAD.IADD R8, R3, 0x1, -R8 ;  /* 0x0000000103087824 */ /* 0x000fe200078e0a08 */
[----:B------:R-:W3:Y:S02]  /*03f0*/  LDC R12, c[0x0][0x140] ;  /* 0x00005000ff0c7b82 */ /* 0x000ee40000000800 */
[----:B------:R-:W-:Y:S02]  /*0400*/  LEA.HI R7, R7, R6, RZ, 0x3 ;  /* 0x0000000607077211 */ /* 0x000fe400078f18ff */
[----:B-----5:R-:W-:Y:S02]  /*0410*/  ISETP.NE.OR P0, PT, R0, RZ, !P0 ;  /* 0x000000ff0000720c */ /* 0x020fe40004705670 */
[--C-:B------:R-:W-:Y:S02]  /*0420*/  SHF.R.S32.HI R0, RZ, 0x3, R7.reuse ;  /* 0x00000003ff007819 */ /* 0x100fe40000011407 */
[----:B------:R-:W-:-:S02]  /*0430*/  SHF.R.S32.HI R7, RZ, 0x1f, R7 ;  /* 0x0000001fff077819 */ /* 0x000fc40000011407 */
[----:B0-----:R-:W-:Y:S02]  /*0440*/  I2FP.F32.U32 R9, UR8 ;  /* 0x0000000800097c45 */ /* 0x001fe40008201000 */
[----:B------:R-:W-:-:S03]  /*0450*/  LEA.HI R7, R7, R0, RZ, 0x2 ;  /* 0x0000000007077211 */ /* 0x000fc600078f10ff */
[----:B------:R-:W-:Y:S01]  /*0460*/  FMUL R9, R9, UR4 ;  /* 0x0000000409097c20 */ /* 0x000fe20008400000 */
[----:B------:R-:W-:Y:S01]  /*0470*/  LOP3.LUT R7, R7, 0xfffffffc, RZ, 0xc0, !PT ;  /* 0xfffffffc07077812 */ /* 0x000fe200078ec0ff */
[----:B------:R-:W-:Y:S01]  /*0480*/  VOTEU.ALL UP0, P0 ;  /* 0x00000000003f7886 */ /* 0x000fe20000000000 */
[----:B-1----:R-:W-:Y:S01]  /*0490*/  I2FP.F32.U32 R11, R4 ;  /* 0x00000004000b7245 */ /* 0x002fe20000201000 */
[----:B------:R-:W-:Y:S01]  /*04a0*/  ULDC UR4, c[0x0][0x154] ;  /* 0x0000550000047ab9 */ /* 0x000fe20000000800 */
[----:B------:R-:W-:Y:S01]  /*04b0*/  VOTEU.ALL UP1, P0 ;  /* 0x00000000003f7886 */ /* 0x000fe20000020000 */
[----:B------:R-:W-:Y:S01]  /*04c0*/  IMAD.IADD R7, R0, 0x1, -R7 ;  /* 0x0000000100077824 */ /* 0x000fe200078e0a07 */
[----:B------:R-:W0:Y:S01]  /*04d0*/  F2I.U32.TRUNC.NTZ R9, R9 ;  /* 0x0000000900097305 */ /* 0x000e22000020f000 */
[----:B------:R-:W1:Y:S01]  /*04e0*/  @!UP0 S2UR UR7, SR_CgaCtaId ;  /* 0x00000000000789c3 */ /* 0x000e620000008800 */
[----:B------:R-:W-:Y:S01]  /*04f0*/  @!UP0 UMOV UR6, 0x400 ;  /* 0x0000040000068882 */ /* 0x000fe20000000000 */
[----:B------:R-:W-:Y:S01]  /*0500*/  IMAD R8, R8, 0x4, R7 ;  /* 0x0000000408087824 */ /* 0x000fe200078e0207 */
[----:B---3--:R-:W-:-:S04]  /*0510*/  ISETP.EQ.U32.AND P2, PT, R12, 0x1, PT ;  /* 0x000000010c00780c */ /* 0x008fc80003f42070 */
[----:B------:R-:W-:-:S04]  /*0520*/  SHF.R.S32.HI R3, RZ, 0x1f, R8 ;  /* 0x0000001fff037819 */ /* 0x000fc80000011408 */
[----:B------:R-:W-:Y:S01]  /*0530*/  LEA.HI R0, R3, R8, RZ, 0x2 ;  /* 0x0000000803007211 */ /* 0x000fe200078f10ff */
[----:B0-----:R-:W-:-:S03]  /*0540*/  IMAD.MOV R7, RZ, RZ, -R9 ;  /* 0x000000ffff077224 */ /* 0x001fc600078e0a09 */
[----:B------:R-:W-:Y:S01]  /*0550*/  LOP3.LUT R9, R0, 0xfffffffc, RZ, 0xc0, !PT ;  /* 0xfffffffc00097812 */ /* 0x000fe200078ec0ff */
[----:B--2---:R-:W-:Y:S02]  /*0560*/  IMAD R3, R10, R7, UR8 ;  /* 0x000000080a037e24 */ /* 0x004fe4000f8e0207 */
[----:B------:R-:W-:Y:S02]  /*0570*/  FMUL R10, R11, UR4 ;  /* 0x000000040b0a7c20 */ /* 0x000fe40008400000 */
[C---:B------:R-:W-:Y:S01]  /*0580*/  IMAD.IADD R0, R8.reuse, 0x1, -R9 ;  /* 0x0000000108007824 */ /* 0x040fe200078e0a09 */
[----:B------:R-:W0:Y:S01]  /*0590*/  LDC R7, c[0x0][0x148] ;  /* 0x00005200ff077b82 */ /* 0x000e220000000800 */
[----:B------:R-:W-:Y:S01]  /*05a0*/  SHF.R.S32.HI R9, RZ, 0x1f, R2 ;  /* 0x0000001fff097819 */ /* 0x000fe20000011402 */
[----:B------:R-:W-:Y:S01]  /*05b0*/  IMAD.SHL.U32 R11, R8, 0x4, RZ ;  /* 0x00000004080b7824 */ /* 0x000fe200078e00ff */
[----:B------:R-:W-:Y:S01]  /*05c0*/  UMOV UR4, 0x20 ;  /* 0x0000002000047882 */ /* 0x000fe20000000000 */
[----:B------:R-:W-:Y:S01]  /*05d0*/  ISETP.NE.AND P4, PT, R0, R3, PT ;  /* 0x000000030000720c */ /* 0x000fe20003f85270 */
[----:B------:R-:W2:Y:S01]  /*05e0*/  F2I.U32.TRUNC.NTZ R10, R10 ;  /* 0x0000000a000a7305 */ /* 0x000ea2000020f000 */
[----:B------:R-:W-:Y:S01]  /*05f0*/  LEA.HI R9, R9, R2, RZ, 0x2 ;  /* 0x0000000209097211 */ /* 0x000fe200078f10ff */
[----:B------:R-:W-:-:S04]  /*0600*/  @!UP0 UIADD3 UR4, -UR4, 0x100000, URZ ;  /* 0x0010000004048890 */ /* 0x000fc8000fffe13f */
[----:B------:R-:W-:Y:S02]  /*0610*/  @!UP0 USHF.L.U32 UR5, UR4, 0xb, URZ ;  /* 0x0000000b04058899 */ /* 0x000fe4000800063f */
[----:B------:R-:W-:Y:S01]  /*0620*/  @!UP0 USHF.L.U32 UR4, UR4, 0x1, URZ ;  /* 0x0000000104048899 */ /* 0x000fe2000800063f */
[----:B------:R-:W-:Y:S01]  /*0630*/  LOP3.LUT R152, R8, 0xc, R11, 0x78, !PT ;  /* 0x0000000c08987812 */ /* 0x000fe200078e780b */
[----:B-1----:R-:W-:Y:S01]  /*0640*/  @!UP0 ULEA UR6, UR7, UR6, 0x18 ;  /* 0x0000000607068291 */ /* 0x002fe2000f8ec03f */
[----:B------:R-:W-:Y:S01]  /*0650*/  LOP3.LUT R9, R9, 0xfffffffc, RZ, 0xc0, !PT ;  /* 0xfffffffc09097812 */ /* 0x000fe200078ec0ff */
[----:B------:R-:W-:Y:S01]  /*0660*/  VOTEU.ALL UP0, P0 ;  /* 0x00000000003f7886 */ /* 0x000fe20000000000 */
[----:B------:R-:W-:Y:S01]  /*0670*/  LOP3.LUT P0, RZ, R6, 0x7, RZ, 0xc0, !PT ;  /* 0x0000000706ff7812 */ /* 0x000fe2000780c0ff */
[----:B------:R-:W-:Y:S02]  /*0680*/  VIADD R6, R5, 0xffffffff ;  /* 0xffffffff05067836 */ /* 0x000fe40000000000 */
[----:B------:R-:W-:Y:S01]  /*0690*/  IMAD.IADD R0, R2, 0x1, -R9 ;  /* 0x0000000102007824 */ /* 0x000fe200078e0a09 */
[----:B------:R-:W-:-:S02]  /*06a0*/  ISETP.LT.U32.AND P0, PT, R152, 0x8, !P0 ;  /* 0x000000089800780c */ /* 0x000fc40004701070 */
[----:B------:R-:W-:Y:S01]  /*06b0*/  @P4 SHF.R.S32.HI R9, RZ, 0x1f, R152 ;  /* 0x0000001fff094819 */ /* 0x000fe20000011498 */
[----:B--2---:R-:W-:Y:S01]  /*06c0*/  IMAD.MOV R21, RZ, RZ, -R10 ;  /* 0x000000ffff157224 */ /* 0x004fe200078e0a0a */
[C---:B------:R-:W-:Y:S01]  /*06d0*/  ISETP.NE.AND P1, PT, R0.reuse, 0x3, PT ;  /* 0x000000030000780c */ /* 0x040fe20003f25270 */
[----:B------:R-:W1:Y:S02]  /*06e0*/  FENCE.VIEW.ASYNC.S ;  /* 0x00000000000073c6 */ /* 0x000e640000000000 */
[----:B-1----:R1:W2:Y:S01]  /*06f0*/  @!UP0 SYNCS.EXCH.64 URZ, [UR6+0x50], UR4 ;  /* 0x00005004063f85b2 */ /* 0x0022a20008000100 */
[----:B------:R-:W-:Y:S01]  /*0700*/  @P4 LEA.HI R9, R9, R152, RZ, 0x2 ;  /* 0x0000009809094211 */ /* 0x000fe200078f10ff */
[----:B0-----:R-:W-:Y:S01]  /*0710*/  IMAD R2, R7, R21, R4 ;  /* 0x0000001507027224 */ /* 0x001fe200078e0204 */
[----:B------:R-:W-:Y:S02]  /*0720*/  ISETP.EQ.OR P1, PT, R0, RZ, !P1 ;  /* 0x000000ff0000720c */ /* 0x000fe40004f22670 */
[----:B------:R-:W-:-:S02]  /*0730*/  @P4 SHF.R.S32.HI R9, RZ, 0x2, R9 ;  /* 0x00000002ff094819 */ /* 0x000fc40000011409 */
[----:B------:R-:W-:Y:S02]  /*0740*/  ISETP.EQ.AND P1, PT, R5, RZ, P1 ;  /* 0x000000ff0500720c */ /* 0x000fe40000f22270 */
[----:B------:R-:W-:Y:S02]  /*0750*/  @P4 ISETP.NE.AND P5, PT, R9, R2, PT ;  /* 0x000000020900420c */ /* 0x000fe40003fa5270 */
[----:B------:R-:W-:Y:S02]  /*0760*/  ISETP.GE.U32.AND P6, PT, R6, 0x2, PT ;  /* 0x000000020600780c */ /* 0x000fe40003fc6070 */
[----:B------:R-:W-:Y:S02]  /*0770*/  SEL R9, RZ, 0x1, !P0 ;  /* 0x00000001ff097807 */ /* 0x000fe40004000000 */
[----:B------:R-:W-:Y:S01]  /*0780*/  @P4 SEL R22, RZ, 0x1, P5 ;  /* 0x00000001ff164807 */ /* 0x000fe20002800000 */
[----:B------:R1:W0:Y:S01]  /*0790*/  @!UP1 SYNCS.EXCH.64 URZ, [UR6+0x58], UR4 ;  /* 0x00005804063f95b2 */ /* 0x0002220008000100 */
[----:B------:R-:W-:Y:S01]  /*07a0*/  SEL R19, RZ, 0x1, !P1 ;  /* 0x00000001ff137807 */ /* 0x000fe20004800000 */
[----:B------:R-:W-:Y:S01]  /*07b0*/  NOP ;  /* 0x0000000000007918 */ /* 0x000fe20000000000 */
[----:B------:R-:W-:-:S02]  /*07c0*/  LOP3.LUT R22, R22, R9, RZ, 0xc0, !PT ;  /* 0x0000000916167212 */ /* 0x000fc400078ec0ff */
[----:B------:R-:W-:Y:S01]  /*07d0*/  SEL R19, R19, 0x2, P6 ;  /* 0x0000000213137807 */ /* 0x000fe20003000000 */
[----:B-12---:R-:W-:Y:S06]  /*07e0*/  @!P2 BRA `(.L_x_3) ;  /* 0x000000000008a947 */ /* 0x006fec0003800000 */
[----:B0---4-:R-:W-:Y:S01]  /*07f0*/  UCGABAR_ARV ;  /* 0x00000000000079c7 */ /* 0x011fe20008000000 */
[----:B------:R-:W-:Y:S05]  /*0800*/  BRA `(.L_x_4) ;  /* 0x0000000000047947 */ /* 0x000fea0003800000 */
.L_x_3:
[----:B0---4-:R-:W-:Y:S01]  /*0810*/  NOP ;  /* 0x0000000000007918 */ /* 0x011fe20000000000 */
.L_x_4:
[----:B------:R-:W0:Y:S01]  /*0820*/  LDC R2, c[0x0][0x65c] ;  /* 0x00019700ff027b82 */ /* 0x000e220000000800 */
[----:B------:R-:W-:Y:S02]  /*0830*/  IMAD.U32 R8, RZ, RZ, UR8 ;  /* 0x00000008ff087e24 */ /* 0x000fe4000f8e00ff */
[----:B------:R-:W-:Y:S01]  /*0840*/  IMAD.MOV.U32 R9, RZ, RZ, RZ ;  /* 0x000000ffff097224 */ /* 0x000fe200078e00ff */
[----:B0-----:R-:W-:-:S04]  /*0850*/  ISETP.NE.AND P1, PT, R2, 0x1, PT ;  /* 0x000000010200780c */ /* 0x001fc80003f25270 */
[----:B------:R-:W-:-:S09]  /*0860*/  P2R R5, PR, RZ, 0x2 ;  /* 0x00000002ff057803 */ /* 0x000fd20000000000 */
[----:B------:R-:W0:Y:S01]  /*0870*/  @P1 LDC R17, c[0x0][0x10] ;  /* 0x00000400ff111b82 */ /* 0x000e220000000800 */
[----:B------:R-:W-:Y:S02]  /*0880*/  @P1 IMAD.MOV.U32 R5, RZ, RZ, RZ ;  /* 0x000000ffff051224 */ /* 0x000fe400078e00ff */
[----:B------:R-:W-:-:S05]  /*0890*/  @P1 IMAD.MOV.U32 R13, RZ, RZ, RZ ;  /* 0x000000ffff0d1224 */ /* 0x000fca00078e00ff */
[----:B------:R-:W1:Y:S01]  /*08a0*/  @!P1 LDC R11, c[0x0][0xc] ;  /* 0x00000300ff0b9b82 */ /* 0x000e620000000800 */
[----:B0-----:R-:W-:-:S04]  /*08b0*/  @P1 IMAD.WIDE.U32 R16, R17, UR8, R4 ;  /* 0x0000000811101c25 */ /* 0x001fc8000f8e0004 */
[----:B------:R-:W-:Y:S02]  /*08c0*/  @P1 IMAD.IADD R17, R17, 0x1, R13 ;  /* 0x0000000111111824 */ /* 0x000fe400078e020d */
[----:B-1----:R-:W-:-:S04]  /*08d0*/  @!P1 IMAD.WIDE.U32 R8, R4, R11, R8 ;  /* 0x0000000b04089225 */ /* 0x002fc800078e0008 */
[----:B------:R-:W-:Y:S02]  /*08e0*/  @!P1 IMAD.MOV.U32 R16, RZ, RZ, R8 ;  /* 0x000000ffff109224 */ /* 0x000fe400078e0008 */
[----:B------:R-:W-:Y:S01]  /*08f0*/  @!P1 IMAD.MOV.U32 R17, RZ, RZ, R9 ;  /* 0x000000ffff119224 */ /* 0x000fe200078e0009 */
[----:B------:R-:W-:Y:S06]  /*0900*/  @!P2 BRA `(.L_x_5) ;  /* 0x00000000000ca947 */ /* 0x000fec0003800000 */
[----:B------:R-:W-:Y:S01]  /*0910*/  UCGABAR_WAIT ;  /* 0x0000000000007dc7 */ /* 0x000fe20008000000 */
[----:B------:R-:W-:Y:S01]  /*0920*/  CCTL.IVALL ;  /* 0x00000000ff00798f */ /* 0x000fe20002000000 */
[----:B------:R-:W-:Y:S05]  /*0930*/  BRA `(.L_x_6) ;  /* 0x0000000000047947 */ /* 0x000fea0003800000 */
.L_x_5:
[----:B------:R-:W-:Y:S06]  /*0940*/  BAR.SYNC.DEFER_BLOCKING 0x0 ;  /* 0x0000000000007b1d */ /* 0x000fec0000010000 */
.L_x_6:
[----:B------:R-:W-:Y:S05]  /*0950*/  @!P3 BRA `(.L_x_7) ;  /* 0x000000a00070b947 */ /* 0x000fea0003800000 */
[----:B------:R-:W-:-:S13]  /*0960*/  ISETP.GT.U32.AND P0, PT, R6, 0x1, PT ;  /* 0x000000010600780c */ /* 0x000fda0003f04070 */
[----:B------:R-:W-:Y:S05]  /*0970*/  @P0 EXIT ;  /* 0x000000000000094d */ /* 0x000fea0003800000 */
[----:B------:R-:W-:Y:S01]  /*0980*/  ULDC.64 UR4, c[0x0][0x650] ;  /* 0x0001940000047ab9 */ /* 0x000fe20000000a00 */
[----:B------:R-:W-:Y:S01]  /*0990*/  PRMT R0, RZ, 0x7610, R0 ;  /* 0x00007610ff007816 */ /* 0x000fe20000000000 */
[----:B------:R-:W-:Y:S01]  /*09a0*/  IMAD.MOV.U32 R153, RZ, RZ, -0x1 ;  /* 0xffffffffff997424 */ /* 0x000fe200078e00ff */
[----:B------:R-:W-:Y:S01]  /*09b0*/  ISETP.GE.U32.AND P0, PT, R16, UR4, PT ;  /* 0x0000000410007c0c */ /* 0x000fe2000bf06070 */
[----:B------:R-:W-:Y:S02]  /*09c0*/  IMAD.MOV.U32 R154, RZ, RZ, -0x1 ;  /* 0xffffffffff9a7424 */ /* 0x000fe400078e00ff */
[----:B------:R-:W-:Y:S01]  /*09d0*/  IMAD.MOV.U32 R23, RZ, RZ, -0x1 ;  /* 0xffffffffff177424 */ /* 0x000fe200078e00ff */
[----:B------:R-:W-:-:S13]  /*09e0*/  ISETP.GE.U32.AND.EX P0, PT, R17, UR5, PT, P0 ;  /* 0x0000000511007c0c */ /* 0x000fda000bf06100 */
[----:B------:R-:W-:Y:S05]  /*09f0*/  @P0 BRA `(.L_x_8) ;  /* 0x00000004002c0947 */ /* 0x000fea0003800000 */
[----:B------:R-:W0:Y:S01]  /*0a00*/  LDC.64 R24, c[0x0][0x628] ;  /* 0x00018a00ff187b82 */ /* 0x000e220000000a00 */
[----:B------:R-:W-:Y:S02]  /*0a10*/  IMAD.MOV.U32 R8, RZ, RZ, R16 ;  /* 0x000000ffff087224 */ /* 0x000fe400078e0010 */
[----:B------:R-:W-:-:S05]  /*0a20*/  IMAD.MOV.U32 R9, RZ, RZ, R17 ;  /* 0x000000ffff097224 */ /* 0x000fca00078e0011 */
[----:B------:R-:W1:Y:S08]  /*0a30*/  LDC R0, c[0x0][0x630] ;  /* 0x00018c00ff007b82 */ /* 0x000e700000000800 */
[----:B------:R-:W2:Y:S01]  /*0a40*/  LDC.64 R26, c[0x0][0x620] ;  /* 0x00018800ff1a7b82 */ /* 0x000ea20000000a00 */
[----:B0-----:R-:W-:-:S04]  /*0a50*/  ISETP.NE.U32.AND P0, PT, R24, RZ, PT ;  /* 0x000000ff1800720c */ /* 0x001fc80003f05070 */
[----:B------:R-:W-:-:S13]  /*0a60*/  ISETP.NE.AND.EX P0, PT, R25, RZ, PT, P0 ;  /* 0x000000ff1900720c */ /* 0x000fda0003f05300 */
[----:B-12---:R-:W-:Y:S05]  /*0a70*/  @!P0 BRA `(.L_x_9) ;  /* 0x0000000000288947 */ /* 0x006fea0003800000 */
[----:B------:R-:W0:Y:S02]  /*0a80*/  LDC R13, c[0x0][0x634] ;  /* 0x00018d00ff0d7b82 */ /* 0x000e240000000800 */
[----:B0-----:R-:W-:-:S05]  /*0a90*/  IADD3 R13, P0, R16, R13, RZ ;  /* 0x0000000d100d7210 */ /* 0x001fca0007f1e0ff */
[----:B------:R-:W-:-:S04]  /*0aa0*/  IMAD.X R15, RZ, RZ, R17, P0 ;  /* 0x000000ffff0f7224 */ /* 0x000fc800000e0611 */
[----:B------:R-:W-:-:S04]  /*0ab0*/  IMAD.WIDE.U32 R8, R15, R24, RZ ;  /* 0x000000180f087225 */ /* 0x000fc800078e00ff */
[----:B------:R-:W-:-:S04]  /*0ac0*/  IMAD.WIDE.U32 R10, P0, R13, R25, R8 ;  /* 0x000000190d0a7225 */ /* 0x000fc80007800008 */
[----:B------:R-:W-:-:S04]  /*0ad0*/  IMAD.WIDE.U32 R8, R13, R24, RZ ;  /* 0x000000180d087225 */ /* 0x000fc800078e00ff */
[----:B------:R-:W-:Y:S01]  /*0ae0*/  IMAD.X R13, RZ, RZ, RZ, P0 ;  /* 0x000000ffff0d7224 */ /* 0x000fe200000e06ff */
[----:B------:R-:W-:Y:S01]  /*0af0*/  IADD3 RZ, P0, R9, R10, RZ ;  /* 0x0000000a09ff7210 */ /* 0x000fe20007f1e0ff */
[----:B------:R-:W-:-:S04]  /*0b00*/  IMAD.MOV.U32 R12, RZ, RZ, R11 ;  /* 0x000000ffff0c7224 */ /* 0x000fc800078e000b */
[----:B------:R-:W-:-:S08]  /*0b10*/  IMAD.WIDE.U32.X R8, R15, R25, R12, P0 ;  /* 0x000000190f087225 */ /* 0x000fd000000e040c */
.L_x_9:
[----:B------:R-:W0:Y:S01]  /*0b20*/  LDC.64 R24, c[0x0][0x640] ;  /* 0x00019000ff187b82 */ /* 0x000e220000000a00 */
[-CC-:B------:R-:W-:Y:S01]  /*0b30*/  SHF.R.U64 R28, R8, R0.reuse, R9.reuse ;  /* 0x00000000081c7219 */ /* 0x180fe20000001209 */
[----:B------:R-:W-:Y:S01]  /*0b40*/  IMAD R30, R7, R21, R4 ;  /* 0x00000015071e7224 */ /* 0x000fe200078e0204 */
[----:B------:R-:W-:Y:S01]  /*0b50*/  SHF.R.U32.HI R0, RZ, R0, R9 ;  /* 0x00000000ff007219 */ /* 0x000fe20000011609 */
[----:B------:R-:W-:Y:S01]  /*0b60*/  IMAD.MOV.U32 R21, RZ, RZ, 0x1 ;  /* 0x00000001ff157424 */ /* 0x000fe200078e00ff */
[----:B------:R-:W-:-:S03]  /*0b70*/  IADD3 R5, P0, RZ, -R28, RZ ;  /* 0x8000001cff057210 */ /* 0x000fc60007f1e0ff */
[----:B------:R-:W1:Y:S02]  /*0b80*/  LDC R6, c[0x0][0x618] ;  /* 0x00018600ff067b82 */ /* 0x000e640000000800 */
[----:B------:R-:W-:-:S04]  /*0b90*/  IMAD.X R9, RZ, RZ, ~R0, P0 ;  /* 0x000000ffff097224 */ /* 0x000fc800000e0e00 */
[-C--:B------:R-:W-:Y:S02]  /*0ba0*/  IMAD R0, R9, R26.reuse, RZ ;  /* 0x0000001a09007224 */ /* 0x080fe400078e02ff */
[----:B------:R-:W2:Y:S01]  /*0bb0*/  LDC R11, c[0x0][0x608] ;  /* 0x00018200ff0b7b82 */ /* 0x000ea20000000800 */
[----:B------:R-:W-:-:S04]  /*0bc0*/  IMAD.WIDE.U32 R8, R5, R26, R16 ;  /* 0x0000001a05087225 */ /* 0x000fc800078e0010 */
[----:B------:R-:W-:-:S03]  /*0bd0*/  IMAD R5, R5, R27, R0 ;  /* 0x0000001b05057224 */ /* 0x000fc600078e0200 */
[----:B------:R-:W3:Y:S01]  /*0be0*/  LDC R12, c[0x0][0x658] ;  /* 0x00019600ff0c7b82 */ /* 0x000ee20000000800 */
[----:B0-----:R-:W-:Y:S01]  /*0bf0*/  ISETP.NE.U32.AND P0, PT, R24, RZ, PT ;  /* 0x000000ff1800720c */ /* 0x001fe20003f05070 */
[----:B------:R-:W-:Y:S02]  /*0c00*/  IMAD.IADD R5, R9, 0x1, R5 ;  /* 0x0000000109057824 */ /* 0x000fe400078e0205 */
[----:B------:R-:W-:Y:S01]  /*0c10*/  IMAD.MOV.U32 R9, RZ, RZ, -0x1 ;  /* 0xffffffffff097424 */ /* 0x000fe200078e00ff */
[----:B------:R-:W-:-:S03]  /*0c20*/  ISETP.NE.AND.EX P0, PT, R25, RZ, PT, P0 ;  /* 0x000000ff1900720c */ /* 0x000fc60003f05300 */
[----:B------:R-:W0:Y:S01]  /*0c30*/  LDC R15, c[0x0][0x600] ;  /* 0x00018000ff0f7b82 */ /* 0x000e220000000800 */
[-CC-:B-1----:R-:W-:Y:S02]  /*0c40*/  SHF.R.U64 R13, R8, R6.reuse, R5.reuse ;  /* 0x00000006080d7219 */ /* 0x182fe40000001205 */
[----:B------:R-:W-:-:S05]  /*0c50*/  SHF.R.U32.HI R0, RZ, R6, R5 ;  /* 0x00000006ff007219 */ /* 0x000fca0000011605 */
[----:B------:R-:W1:Y:S01]  /*0c60*/  LDC R14, c[0x0][0x648] ;  /* 0x00019200ff0e7b82 */ /* 0x000e620000000800 */
[-CC-:B--2---:R-:W-:Y:S02]  /*0c70*/  SHF.R.U64 R27, R13, R11.reuse, R0.reuse ;  /* 0x0000000b0d1b7219 */ /* 0x184fe40000001200 */
[----:B------:R-:W-:-:S05]  /*0c80*/  SHF.R.U32.HI R5, RZ, R11, R0 ;  /* 0x0000000bff057219 */ /* 0x000fca0000011600 */
[----:B------:R-:W2:Y:S01]  /*0c90*/  LDC R20, c[0x0][0x638] ;  /* 0x00018e00ff147b82 */ /* 0x000ea20000000800 */
[-CC-:B---3--:R-:W-:Y:S02]  /*0ca0*/  SHF.R.U64 R26, R27, R12.reuse, R5.reuse ;  /* 0x0000000c1b1a7219 */ /* 0x188fe40000001205 */
[-C--:B------:R-:W-:Y:S02]  /*0cb0*/  SHF.L.U32 R0, R9, R12.reuse, RZ ;  /* 0x0000000c09007219 */ /* 0x080fe400000006ff */
[----:B------:R-:W-:Y:S01]  /*0cc0*/  SHF.R.U32.HI R5, RZ, R12, R5 ;  /* 0x0000000cff057219 */ /* 0x000fe20000011605 */
[----:B------:R-:W-:Y:S01]  /*0cd0*/  IMAD.MOV.U32 R4, RZ, RZ, R26 ;  /* 0x000000ffff047224 */ /* 0x000fe200078e001a */
[----:B------:R-:W-:Y:S01]  /*0ce0*/  LOP3.LUT R10, RZ, R0, RZ, 0x33, !PT ;  /* 0x00000000ff0a7212 */ /* 0x000fe200078e33ff */
[----:B------:R-:W3:Y:S01]  /*0cf0*/  LDC R23, c[0x0][0x610] ;  /* 0x00018400ff177b82 */ /* 0x000ee20000000800 */
[----:B------:R-:W-:Y:S05]  /*0d00*/  @!P0 BRA `(.L_x_10) ;  /* 0x0000000000288947 */ /* 0x000fea0003800000 */
[----:B------:R-:W4:Y:S02]  /*0d10*/  LDC R9, c[0x0][0x64c] ;  /* 0x00019300ff097b82 */ /* 0x000f240000000800 */
[----:B----4-:R-:W-:-:S05]  /*0d20*/  IADD3 R9, P0, R26, R9, RZ ;  /* 0x000000091a097210 */ /* 0x010fca0007f1e0ff */
        /* <DEDUP_REMOVED lines=8> */
.L_x_10:
[----:B-1----:R-:W-:Y:S01]  /*0db0*/  SHF.R.U64 R4, R4, R14, R5 ;  /* 0x0000000e04047219 */ /* 0x002fe20000001205 */
[----:B0-----:R-:W-:Y:S01]  /*0dc0*/  VIADD R6, R15, 0xffffffff ;  /* 0xffffffff0f067836 */ /* 0x001fe20000000000 */
[----:B------:R-:W-:Y:S02]  /*0dd0*/  SHF.L.U32 R0, R21, R12, RZ ;  /* 0x0000000c15007219 */ /* 0x000fe400000006ff */
[----:B------:R-:W-:Y:S01]  /*0de0*/  LOP3.LUT R5, R27, R10, RZ, 0xc0, !PT ;  /* 0x0000000a1b057212 */ /* 0x000fe200078ec0ff */
[----:B------:R-:W-:Y:S01]  /*0df0*/  IMAD.MOV R7, RZ, RZ, -R4 ;  /* 0x000000ffff077224 */ /* 0x000fe200078e0a04 */
[----:B------:R-:W-:Y:S02]  /*0e00*/  SEL R3, R3, R30, !P1 ;  /* 0x0000001e03037207 */ /* 0x000fe40004800000 */
[----:B------:R-:W-:Y:S01]  /*0e10*/  LOP3.LUT R6, R13, R6, RZ, 0xc0, !PT ;  /* 0x000000060d067212 */ /* 0x000fe200078ec0ff */
[----:B------:R-:W-:Y:S02]  /*0e20*/  IMAD R4, R0, R4, R5 ;  /* 0x0000000400047224 */ /* 0x000fe400078e0205 */
[----:B--2---:R-:W-:-:S02]  /*0e30*/  IMAD R0, R7, R20, R26 ;  /* 0x0000001407007224 */ /* 0x004fc400078e021a */
[----:B---3--:R-:W-:Y:S02]  /*0e40*/  IMAD R3, R4, R23, R3 ;  /* 0x0000001704037224 */ /* 0x008fe400078e0203 */
[----:B------:R-:W-:Y:S02]  /*0e50*/  IMAD.MOV.U32 R5, RZ, RZ, 0x1 ;  /* 0x00000001ff057424 */ /* 0x000fe400078e00ff */
[----:B------:R-:W-:Y:S02]  /*0e60*/  IMAD R4, R0, R15, R6 ;  /* 0x0000000f00047224 */ /* 0x000fe400078e0206 */
[----:B------:R-:W-:Y:S01]  /*0e70*/  IMAD.MOV.U32 R23, RZ, RZ, R28 ;  /* 0x000000ffff177224 */ /* 0x000fe200078e001c */
[----:B------:R-:W-:Y:S02]  /*0e80*/  PRMT R0, R5, 0x7610, R0 ;  /* 0x0000761005007816 */ /* 0x000fe40000000000 */
[----:B------:R-:W-:Y:S02]  /*0e90*/  SEL R154, R4, R3, !P1 ;  /* 0x00000003049a7207 */ /* 0x000fe40004800000 */
[----:B------:R-:W-:-:S07]  /*0ea0*/  SEL R153, R3, R4, !P1 ;  /* 0x0000000403997207 */ /* 0x000fce0004800000 */
.L_x_8:
[----:B------:R-:W-:-:S08]  /*0eb0*/  NOP ;  /* 0x0000000000007918 */ /* 0x000fd00000000000 */
[----:B------:R-:W0:Y:S02]  /*0ec0*/  USETMAXREG.TRY_ALLOC.CTAPOOL UP0, 0xe8 ;  /* 0x000000e8000079c8 */ /* 0x000e240008000600 */
[----:B0-----:R-:W-:-:S13]  /*0ed0*/  PLOP3.LUT P0, PT, PT, PT, UP0, 0x80, 0x0 ;  /* 0x000000000000781c */ /* 0x001fda0003f0f008 */
[----:B------:R-:W-:Y:S05]  /*0ee0*/  @!P0 BRA `(.L_x_8) ;  /* 0xfffffffc00f08947 */ /* 0x000fea000383ffff */
[----:B------:R-:W-:Y:S01]  /*0ef0*/  ULDC.64 UR4, c[0x0][0x598] ;  /* 0x0001660000047ab9 */ /* 0x000fe20000000a00 */
[----:B------:R-:W-:Y:S01]  /*0f00*/  ULDC.64 UR36, c[0x0][0x208] ;  /* 0x0000820000247ab9 */ /* 0x000fe20000000a00 */
[----:B------:R-:W-:-:S04]  /*0f10*/  ISETP.NE.U32.AND P0, PT, RZ, UR4, PT ;  /* 0x00000004ff007c0c */ /* 0x000fc8000bf05070 */
[----:B------:R-:W-:-:S13]  /*0f20*/  ISETP.NE.AND.EX P0, PT, RZ, UR5, PT, P0 ;  /* 0x00000005ff007c0c */ /* 0x000fda000bf05300 */
[----:B------:R-:W-:Y:S05]  /*0f30*/  @!P0 BRA `(.L_x_11) ;  /* 0x00000000001c8947 */ /* 0x000fea0003800000 */
[----:B------:R-:W0:Y:S02]  /*0f40*/  LDC.64 R4, c[0x0][0x598] ;  /* 0x00016600ff047b82 */ /* 0x000e240000000a00 */
[----:B0-----:R-:W2:Y:S02]  /*0f50*/  LDG.E.64 R4, desc[UR36][R4.64] ;  /* 0x0000002404047981 */ /* 0x001ea4000c1e1b00 */
[----:B--2---:R-:W-:-:S04]  /*0f60*/  ISETP.NE.U32.AND P0, PT, R4, RZ, PT ;  /* 0x000000ff0400720c */ /* 0x004fc80003f05070 */
[----:B------:R-:W-:-:S13]  /*0f70*/  ISETP.NE.AND.EX P0, PT, R5, RZ, PT, P0 ;  /* 0x000000ff0500720c */ /* 0x000fda0003f05300 */
[----:B------:R-:W-:Y:S05]  /*0f80*/  @!P0 BRA `(.L_x_11) ;  /* 0x0000000000088947 */ /* 0x000fea0003800000 */
[----:B------:R0:W5:Y:S01]  /*0f90*/  LD.E R155, desc[UR36][R4.64] ;  /* 0x00000024049b7980 */ /* 0x000162000c101900 */
[----:B------:R-:W-:Y:S05]  /*0fa0*/  BRA `(.L_x_12) ;  /* 0x0000000000247947 */ /* 0x000fea0003800000 */
.L_x_11:
[----:B------:R-:W-:Y:S02]  /*0fb0*/  ULDC.64 UR4, c[0x0][0x588] ;  /* 0x0001620000047ab9 */ /* 0x000fe40000000a00 */
[----:B------:R-:W-:-:S04]  /*0fc0*/  ISETP.NE.U32.AND P0, PT, RZ, UR4, PT ;  /* 0x00000004ff007c0c */ /* 0x000fc8000bf05070 */
[----:B------:R-:W-:-:S13]  /*0fd0*/  ISETP.NE.AND.EX P0, PT, RZ, UR5, PT, P0 ;  /* 0x00000005ff007c0c */ /* 0x000fda000bf05300 */
[----:B------:R-:W-:Y:S05]  /*0fe0*/  @!P0 BRA `(.L_x_13) ;  /* 0x00000000000c8947 */ /* 0x000fea0003800000 */
[----:B------:R-:W0:Y:S02]  /*0ff0*/  LDC.64 R4, c[0x0][0x588] ;  /* 0x00016200ff047b82 */ /* 0x000e240000000a00 */
[----:B0-----:R1:W5:Y:S01]  /*1000*/  LDG.E R155, desc[UR36][R4.64] ;  /* 0x00000024049b7981 */ /* 0x001362000c1e1900 */
[----:B------:R-:W-:Y:S05]  /*1010*/  BRA `(.L_x_12) ;  /* 0x0000000000087947 */ /* 0x000fea0003800000 */
.L_x_13:
[----:B------:R-:W-:Y:S02]  /*1020*/  ULDC UR4, c[0x0][0x580] ;  /* 0x0001600000047ab9 */ /* 0x000fe40000000800 */
[----:B------:R-:W-:-:S07]  /*1030*/  IMAD.U32 R155, RZ, RZ, UR4 ;  /* 0x00000004ff9b7e24 */ /* 0x000fce000f8e00ff */
.L_x_12:
[----:B------:R-:W-:Y:S02]  /*1040*/  ULDC.64 UR4, c[0x0][0x5a0] ;  /* 0x0001680000047ab9 */ /* 0x000fe40000000a00 */
[----:B------:R-:W-:-:S04]  /*1050*/  ISETP.NE.U32.AND P0, PT, RZ, UR4, PT ;  /* 0x00000004ff007c0c */ /* 0x000fc8000bf05070 */
[----:B------:R-:W-:-:S13]  /*1060*/  ISETP.NE.AND.EX P0, PT, RZ, UR5, PT, P0 ;  /* 0x00000005ff007c0c */ /* 0x000fda000bf05300 */
[----:B------:R-:W-:Y:S05]  /*1070*/  @!P0 BRA `(.L_x_14) ;  /* 0x00000000001c8947 */ /* 0x000fea0003800000 */
[----:B01----:R-:W0:Y:S02]  /*1080*/  LDC.64 R4, c[0x0][0x5a0] ;  /* 0x00016800ff047b82 */ /* 0x003e240000000a00 */
[----:B0-----:R-:W2:Y:S02]  /*1090*/  LDG.E.64 R4, desc[UR36][R4.64] ;  /* 0x0000002404047981 */ /* 0x001ea4000c1e1b00 */
[----:B--2---:R-:W-:-:S04]  /*10a0*/  ISETP.NE.U32.AND P0, PT, R4, RZ, PT ;  /* 0x000000ff0400720c */ /* 0x004fc80003f05070 */
[----:B------:R-:W-:-:S13]  /*10b0*/  ISETP.NE.AND.EX P0, PT, R5, RZ, PT, P0 ;  /* 0x000000ff0500720c */ /* 0x000fda0003f05300 */
[----:B------:R-:W-:Y:S05]  /*10c0*/  @!P0 BRA `(.L_x_14) ;  /* 0x0000000000088947 */ /* 0x000fea0003800000 */
[----:B------:R0:W5:Y:S01]  /*10d0*/  LD.E R156, desc[UR36][R4.64] ;  /* 0x00000024049c7980 */ /* 0x000162000c101900 */
[----:B------:R-:W-:Y:S05]  /*10e0*/  BRA `(.L_x_15) ;  /* 0x0000000000247947 */ /* 0x000fea0003800000 */
.L_x_14:
[----:B------:R-:W-:Y:S02]  /*10f0*/  ULDC.64 UR4, c[0x0][0x590] ;  /* 0x0001640000047ab9 */ /* 0x000fe40000000a00 */
[----:B------:R-:W-:-:S04]  /*1100*/  ISETP.NE.U32.AND P0, PT, RZ, UR4, PT ;  /* 0x00000004ff007c0c */ /* 0x000fc8000bf05070 */
[----:B------:R-:W-:-:S13]  /*1110*/  ISETP.NE.AND.EX P0, PT, RZ, UR5, PT, P0 ;  /* 0x00000005ff007c0c */ /* 0x000fda000bf05300 */
[----:B------:R-:W-:Y:S05]  /*1120*/  @!P0 BRA `(.L_x_16) ;  /* 0x00000000000c8947 */ /* 0x000fea0003800000 */
[----:B------:R-:W2:Y:S02]  /*1130*/  LDC.64 R156, c[0x0][0x590] ;  /* 0x00016400ff9c7b82 */ /* 0x000ea40000000a00 */
[----:B--2---:R2:W5:Y:S01]  /*1140*/  LDG.E R156, desc[UR36][R156.64] ;  /* 0x000000249c9c7981 */ /* 0x004562000c1e1900 */
[----:B------:R-:W-:Y:S05]  /*1150*/  BRA `(.L_x_15) ;  /* 0x0000000000087947 */ /* 0x000fea0003800000 */
.L_x_16:
[----:B------:R-:W-:Y:S02]  /*1160*/  ULDC UR4, c[0x0][0x584] ;  /* 0x0001610000047ab9 */ /* 0x000fe40000000800 */
[----:B------:R-:W-:-:S07]  /*1170*/  IMAD.U32 R156, RZ, RZ, UR4 ;  /* 0x00000004ff9c7e24 */ /* 0x000fce000f8e00ff */
.L_x_15:
[----:B------:R-:W-:-:S13]  /*1180*/  LOP3.LUT P0, RZ, R0, 0xff, RZ, 0xc0, !PT ;  /* 0x000000ff00ff7812 */ /* 0x000fda000780c0ff */
[----:B------:R-:W-:Y:S05]  /*1190*/  @!P0 EXIT ;  /* 0x000000000000894d */ /* 0x000fea0003800000 */
[----:B------:R-:W-:Y:S01]  /*11a0*/  ULDC UR4, c[0x0][0x28c] ;  /* 0x0000a30000047ab9 */ /* 0x000fe20000000800 */
[----:B------:R-:W-:Y:S01]  /*11b0*/  LOP3.LUT R168, R19, 0x1, RZ, 0xfc, !PT ;  /* 0x0000000113a87812 */ /* 0x000fe200078efcff */
[----:B------:R-:W-:Y:S01]  /*11c0*/  UIADD3 UR4, UR4, 0x1f, URZ ;  /* 0x0000001f04047890 */ /* 0x000fe2000fffe03f */
[----:B------:R-:W-:Y:S01]  /*11d0*/  UMOV UR38, URZ ;  /* 0x0000003f00267c82 */ /* 0x000fe20008000000 */
[----:B------:R-:W-:Y:S02]  /*11e0*/  UMOV UR39, URZ ;  /* 0x0000003f00277c82 */ /* 0x000fe40008000000 */
[----:B------:R-:W-:-:S04]  /*11f0*/  USHF.R.S32.HI UR5, URZ, 0x1f, UR4 ;  /* 0x0000001f3f057899 */ /* 0x000fc80008011404 */
[----:B------:R-:W-:-:S04]  /*1200*/  ULEA.HI UR5, UR5, UR4, URZ, 0x5 ;  /* 0x0000000405057291 */ /* 0x000fc8000f8f283f */
[----:B------:R-:W-:-:S12]  /*1210*/  USHF.R.S32.HI UR40, URZ, 0x5, UR5 ;  /* 0x000000053f287899 */ /* 0x000fd80008011405 */
.L_x_288:
[----:B------:R-:W-:Y:S01]  /*1220*/  LOP3.LUT R0, R18, 0x80, RZ, 0xc0, !PT ;  /* 0x0000008012007812 */ /* 0x000fe200078ec0ff */
[----:B---3--:R-:W3:Y:S01]  /*1230*/  S2UR UR7, SR_CgaCtaId ;  /* 0x00000000000779c3 */ /* 0x008ee20000008800 */
[----:B------:R-:W-:Y:S02]  /*1240*/  UMOV UR6, 0x400 ;  /* 0x0000040000067882 */ /* 0x000fe40000000000 */
[----:B------:R-:W-:-:S06]  /*1250*/  SHF.R.U32.HI R0, RZ, 0x7, R0 ;  /* 0x00000007ff007819 */ /* 0x000fcc0000011600 */
[----:B----4-:R-:W4:Y:S01]  /*1260*/  SHFL.IDX PT, R0, R0, RZ, 0x1f ;  /* 0x00001fff00007589 */ /* 0x010f2200000e0000 */
[----:B---3--:R-:W-:Y:S01]  /*1270*/  ULEA UR6, UR7, UR6, 0x18 ;  /* 0x0000000607067291 */ /* 0x008fe2000f8ec03f */
[----:B----4-:R-:W-:-:S13]  /*1280*/  R2UR UR4, R0 ;  /* 0x00000000000472ca */ /* 0x010fda00000e0000 */
[----:B------:R-:W-:-:S04]  /*1290*/  ULEA.HI UR5, UR4, UR4, URZ, 0x1 ;  /* 0x0000000404057291 */ /* 0x000fc8000f8f083f */
[----:B------:R-:W-:-:S04]  /*12a0*/  ULOP3.LUT UR5, UR5, 0x7fffe, URZ, 0xc0, !UPT ;  /* 0x0007fffe05057892 */ /* 0x000fc8000f8ec03f */
[----:B------:R-:W-:-:S03]  /*12b0*/  UIADD3 UR5, UR4, -UR5, URZ ;  /* 0x8000000504057290 */ /* 0x000fc6000fffe03f */
[----:B------:R-:W-:Y:S01]  /*12c0*/  ULDC UR4, c[0x0][0x28c] ;  /* 0x0000a30000047ab9 */ /* 0x000fe20000000800 */
[----:B------:R-:W-:Y:S01]  /*12d0*/  ULEA UR5, UR5, UR6, 0xd ;  /* 0x0000000605057291 */ /* 0x000fe2000f8e683f */
[----:B------:R-:W-:-:S03]  /*12e0*/  ISETP.LT.AND P0, PT, RZ, UR4, PT ;  /* 0x00000004ff007c0c */ /* 0x000fc6000bf01270 */
[----:B------:R-:W-:-:S04]  /*12f0*/  UIADD3 UR5, UR5, 0x100, URZ ;  /* 0x0000010005057890 */ /* 0x000fc8000fffe03f */
[----:B------:R-:W-:-:S04]  /*1300*/  USHF.R.U32.HI UR5, URZ, 0x4, UR5 ;  /* 0x000000043f057899 */ /* 0x000fc80008011605 */
[----:B------:R-:W-:Y:S02]  /*1310*/  ULOP3.LUT UR41, UR5, 0x3fff, URZ, 0xc0, !UPT ;  /* 0x00003fff05297892 */ /* 0x000fe4000f8ec03f */
[----:B-12---:R-:W-:Y:S10]  /*1320*/  @P0 BRA `(.L_x_17) ;  /* 0x0000000000400947 */ /* 0x006ff40003800000 */
[----:B------:R-:W-:Y:S01]  /*1330*/  MOV R0, 0x0 ;  /* 0x0000000000007802 */ /* 0x000fe20000000f00 */
[----:B------:R-:W-:Y:S01]  /*1340*/  ULDC.64 UR4, c[0x4][0x68] ;  /* 0x01001a0000047ab9 */ /* 0x000fe20000000a00 */
[----:B------:R-:W-:Y:S01]  /*1350*/  ULDC.64 UR6, c[0x4][0x8] ;  /* 0x0100020000067ab9 */ /* 0x000fe20000000a00 */
[----:B01----:R-:W-:Y:S01]  /*1360*/  IMAD.U32 R4, RZ, RZ, UR4 ;  /* 0x00000004ff047e24 */ /* 0x003fe2000f8e00ff */
[----:B------:R0:W1:Y:S01]  /*1370*/  LDC.64 R14, c[0x4][R0] ;  /* 0x01000000000e7b82 */ /* 0x0000620000000a00 */
[----:B------:R-:W-:Y:S01]  /*1380*/  IMAD.U32 R5, RZ, RZ, UR5 ;  /* 0x00000005ff057e24 */ /* 0x000fe2000f8e00ff */
[----:B------:R-:W-:Y:S01]  /*1390*/  ULDC.64 UR4, c[0x4][0x70] ;  /* 0x01001c0000047ab9 */ /* 0x000fe20000000a00 */
[----:B------:R-:W-:Y:S02]  /*13a0*/  IMAD.U32 R10, RZ, RZ, UR6 ;  /* 0x00000006ff0a7e24 */ /* 0x000fe4000f8e00ff */
[----:B------:R-:W-:Y:S02]  /*13b0*/  IMAD.U32 R6, RZ, RZ, UR4 ;  /* 0x00000004ff067e24 */ /* 0x000fe4000f8e00ff */
[----:B------:R-:W-:-:S02]  /*13c0*/  IMAD.U32 R7, RZ, RZ, UR5 ;  /* 0x00000005ff077e24 */ /* 0x000fc4000f8e00ff */
[----:B------:R-:W-:Y:S02]  /*13d0*/  IMAD.U32 R11, RZ, RZ, UR7 ;  /* 0x00000007ff0b7e24 */ /* 0x000fe4000f8e00ff */
[----:B------:R-:W-:Y:S02]  /*13e0*/  IMAD.MOV.U32 R8, RZ, RZ, 0x1e1 ;  /* 0x000001e1ff087424 */ /* 0x000fe400078e00ff */
[----:B------:R-:W-:Y:S02]  /*13f0*/  IMAD.MOV.U32 R12, RZ, RZ, 0x1 ;  /* 0x00000001ff0c7424 */ /* 0x000fe400078e00ff */
[----:B0-----:R-:W-:-:S07]  /*1400*/  IMAD.MOV.U32 R13, RZ, RZ, RZ ;  /* 0x000000ffff0d7224 */ /* 0x001fce00078e00ff */
[----:B------:R-:W-:-:S07]  /*1410*/  LEPC R20, `(.L_x_17) ;  /* 0x000000001014794e */ /* 0x000fce0000000000 */
[----:B-12--5:R-:W-:Y:S05]  /*1420*/  CALL.ABS.NOINC R14 ;  /* 0x000000000e007343 */ /* 0x026fea0003c00000 */
.L_x_17:
[----:B------:R-:W-:-:S13]  /*1430*/  ISETP.NE.AND P0, PT, R168, 0x3, PT ;  /* 0x00000003a800780c */ /* 0x000fda0003f05270 */
[----:B------:R-:W-:Y:S05]  /*1440*/  @!P0 BRA `(.L_x_18) ;  /* 0x0000000000048947 */ /* 0x000fea0003800000 */
[----:B------:R-:W-:Y:S01]  /*1450*/  BPT.TRAP 0x1 ;  /* 0x000000040000795c */ /* 0x000fe20000300000 */
.L_x_18:
[----:B------:R-:W3:Y:S01]  /*1460*/  S2UR UR5, SR_CgaCtaId ;  /* 0x00000000000579c3 */ /* 0x000ee20000008800 */
[----:B------:R-:W-:Y:S01]  /*1470*/  UMOV UR4, 0x400 ;  /* 0x0000040000047882 */ /* 0x000fe20000000000 */
[----:B------:R-:W-:Y:S02]  /*1480*/  IMAD.U32 R0, RZ, RZ, UR38 ;  /* 0x00000026ff007e24 */ /* 0x000fe4000f8e00ff */
[----:B------:R-:W-:-:S03]  /*1490*/  IMAD.U32 R3, RZ, RZ, UR39 ;  /* 0x00000027ff037e24 */ /* 0x000fc6000f8e00ff */
[----:B------:R-:W-:Y:S01]  /*14a0*/  SHF.L.U32 R0, R0, 0x1f, RZ ;  /* 0x0000001f00007819 */ /* 0x000fe200000006ff */
[----:B---3--:R-:W-:-:S06]  /*14b0*/  ULEA UR4, UR5, UR4, 0x18 ;  /* 0x0000000405047291 */ /* 0x008fcc000f8ec03f */
[----:B------:R-:W-:-:S04]  /*14c0*/  IMAD.U32 R6, RZ, RZ, UR4 ;  /* 0x00000004ff067e24 */ /* 0x000fc8000f8e00ff */
[----:B------:R-:W-:-:S04]  /*14d0*/  IMAD R3, R3, 0x8, R6 ;  /* 0x0000000803037824 */ /* 0x000fc800078e0206 */
[----:B------:R3:W4:Y:S01]  /*14e0*/  SYNCS.PHASECHK.TRANS64.TRYWAIT P1, [R3+URZ], R0 ;  /* 0x00000000030075a7 */ /* 0x000722000802017f */
[----:B------:R-:W-:Y:S05]  /*14f0*/  @!P0 BRA `(.L_x_19) ;  /* 0x0000000000048947 */ /* 0x000fea0003800000 */
[----:B------:R-:W-:Y:S01]  /*1500*/  BPT.TRAP 0x1 ;  /* 0x000000040000795c */ /* 0x000fe20000300000 */
.L_x_19:
[----:B----4-:R-:W-:Y:S05]  /*1510*/  @P1 BRA `(.L_x_20) ;  /* 0x0000000000081947 */ /* 0x010fea0003800000 */
[----:B------:R-:W4:Y:S02]  /*1520*/  SYNCS.PHASECHK.TRANS64.TRYWAIT P1, [R3+URZ], R0 ;  /* 0x00000000030075a7 */ /* 0x000f24000802017f */
[----:B----4-:R-:W-:Y:S05]  /*1530*/  @!P1 BRA `(.L_x_21) ;  /* 0x000000ac00389947 */ /* 0x010fea0003800000 */
.L_x_20:
[----:B------:R-:W-:-:S04]  /*1540*/  UISETP.LT.AND UP0, UPT, UR40, 0x1, UPT ;  /* 0x000000012800788c */ /* 0x000fc8000bf01270 */
[----:B------:R-:W-:-:S06]  /*1550*/  USEL UR4, UR40, 0x1, UP0 ;  /* 0x0000000128047887 */ /* 0x000fcc0008000000 */
[----:B---34-:R-:W-:Y:S01]  /*1560*/  IMAD.U32 R0, RZ, RZ, UR4 ;  /* 0x00000004ff007e24 */ /* 0x018fe2000f8e00ff */
[----:B------:R-:W-:Y:S05]  /*1570*/  WARPSYNC.ALL ;  /* 0x0000000000007948 */ /* 0x000fea0003800000 */
[----:B------:R-:W-:-:S04]  /*1580*/  IADD3 R0, -R0, UR40, RZ ;  /* 0x0000002800007c10 */ /* 0x000fc8000fffe1ff */
[----:B------:R-:W-:Y:S02]  /*1590*/  ISETP.GE.AND P1, PT, R0, 0x1, PT ;  /* 0x000000010000780c */ /* 0x000fe40003f26270 */
[----:B------:R-:W-:Y:S01]  /*15a0*/  R2UR UR4, R6 ;  /* 0x00000000060472ca */ /* 0x000fe200000e0000 */
[----:B------:R-:W-:Y:S01]  /*15b0*/  WARPGROUP.ARRIVE ;  /* 0x00000000000079c5 */ /* 0x000fe20000000000 */
[----:B------:R-:W-:Y:S01]  /*15c0*/  UMOV UR9, 0x40000040 ;  /* 0x4000004000097882 */ /* 0x000fe20000000000 */
[----:B------:R-:W-:-:S10]  /*15d0*/  UMOV UR11, 0x40000040 ;  /* 0x40000040000b7882 */ /* 0x000fd40000000000 */
[----:B------:R-:W-:-:S04]  /*15e0*/  UIADD3 UR4, UR4, 0x20100, URZ ;  /* 0x0002010004047890 */ /* 0x000fc8000fffe03f */
[----:B------:R-:W-:-:S04]  /*15f0*/  USHF.R.U32.HI UR4, URZ, 0x4, UR4 ;  /* 0x000000043f047899 */ /* 0x000fc80008011604 */
[----:B------:R-:W-:Y:S02]  /*1600*/  ULOP3.LUT UR5, UR4, 0x3fff, URZ, 0xc0, !UPT ;  /* 0x00003fff04057892 */ /* 0x000fe4000f8ec03f */
[----:B------:R-:W-:Y:S02]  /*1610*/  ULOP3.LUT UR4, UR41, 0x10000, URZ, 0xfc, !UPT ;  /* 0x0001000029047892 */ /* 0x000fe4000f8efc3f */
[----:B------:R-:W-:Y:S02]  /*1620*/  ULOP3.LUT UR5, UR5, 0x10000, URZ, 0xfc, !UPT ;  /* 0x0001000005057892 */ /* 0x000fe4000f8efc3f */
[----:B------:R-:W-:Y:S02]  /*1630*/  ULEA UR6, UR39, UR4, 0xb ;  /* 0x0000000427067291 */ /* 0x000fe4000f8e583f */
[----:B------:R-:W-:-:S05]  /*1640*/  ULEA UR7, UR39, UR5, 0xa ;  /* 0x0000000527077291 */ /* 0x000fca000f8e503f */
[----:B------:R-:W-:Y:S02]  /*1650*/  UMOV UR8, UR6 ;  /* 0x0000000600087c82 */ /* 0x000fe40008000000 */
[----:B------:R-:W-:Y:S02]  /*1660*/  UMOV UR10, UR7 ;  /* 0x00000007000a7c82 */ /* 0x000fe40008000000 */
[----:B------:R-:W-:Y:S01]  /*1670*/  HGMMA.64x128x8.F32.TF32 R88, gdesc[UR8], RZ, !UPT, gsb0 ;  /* 0x05e00000085879f0 */ /* 0x000fe2000c0028ff */
[----:B------:R-:W-:Y:S01]  /*1680*/  UIADD3 UR8, UR6, 0x400, URZ ;  /* 0x0000040006087890 */ /* 0x000fe2000fffe03f */
[----:B------:R-:W-:Y:S01]  /*1690*/  UMOV UR9, 0x40000040 ;  /* 0x4000004000097882 */ /* 0x000fe20000000000 */
[----:B------:R-:W-:Y:S02]  /*16a0*/  WARPGROUP.DEPBAR.LE gsb0, 0x0 ;  /* 0x00008000000079c5 */ /* 0x000fe40000010000 */
[----:B------:R-:W-:-:S07]  /*16b0*/  WARPGROUP.ARRIVE ;  /* 0x00000000000079c5 */ /* 0x000fce0000000000 */
[----:B------:R-:W-:Y:S01]  /*16c0*/  HGMMA.64x128x8.F32.TF32 R24, gdesc[UR8], RZ, !UPT, gsb0 ;  /* 0x05e00000081879f0 */ /* 0x000fe2000c0028ff */
[----:B------:R-:W-:Y:S02]  /*16d0*/  UIADD3 UR8, UR6, 0x2, URZ ;  /* 0x0000000206087890 */ /* 0x000fe4000fffe03f */
[----:B------:R-:W-:Y:S01]  /*16e0*/  UIADD3 UR10, UR7, 0x2, URZ ;  /* 0x00000002070a7890 */ /* 0x000fe2000fffe03f */
[----:B------:R-:W-:Y:S01]  /*16f0*/  UMOV UR9, 0x40000040 ;  /* 0x4000004000097882 */ /* 0x000fe20000000000 */
[----:B------:R-:W-:Y:S01]  /*1700*/  UMOV UR11, 0x40000040 ;  /* 0x40000040000b7882 */ /* 0x000fe20000000000 */
[----:B------:R-:W-:Y:S02]  /*1710*/  WARPGROUP.DEPBAR.LE gsb0, 0x0 ;  /* 0x00008000000079c5 */ /* 0x000fe40000010000 */
[----:B------:R-:W-:-:S06]  /*1720*/  WARPGROUP.ARRIVE ;  /* 0x00000000000079c5 */ /* 0x000fcc0000000000 */
[----:B------:R-:W-:Y:S01]  /*1730*/  HGMMA.64x128x8.F32.TF32 R88, gdesc[UR8], R88, gsb0 ;  /* 0x05e00000085879f0 */ /* 0x000fe20008002858 */
[----:B------:R-:W-:Y:S01]  /*1740*/  UIADD3 UR8, UR6, 0x402, URZ ;  /* 0x0000040206087890 */ /* 0x000fe2000fffe03f */
[----:B------:R-:W-:Y:S01]  /*1750*/  UMOV UR9, 0x40000040 ;  /* 0x4000004000097882 */ /* 0x000fe20000000000 */
[----:B------:R-:W-:Y:S02]  /*1760*/  WARPGROUP.DEPBAR.LE gsb0, 0x0 ;  /* 0x00008000000079c5 */ /* 0x000fe40000010000 */
[----:B------:R-:W-:-:S07]  /*1770*/  WARPGROUP.ARRIVE ;  /* 0x00000000000079c5 */ /* 0x000fce0000000000 */
[----:B------:R-:W-:Y:S01]  /*1780*/  HGMMA.64x128x8.F32.TF32 R24, gdesc[UR8], R24, gsb0 ;  /* 0x05e00000081879f0 */ /* 0x000fe20008002818 */
        /* <DEDUP_REMOVED lines=23> */
[----:B------:R-:W-:Y:S03]  /*1900*/  HGMMA.64x128x8.F32.TF32 R24, gdesc[UR8], R24, gsb0 ;  /* 0x05e00000081879f0 */ /* 0x000fe60008002818 */
[----:B------:R-:W-:Y:S02]  /*1910*/  WARPGROUP.DEPBAR.LE gsb0, 0x0 ;  /* 0x00008000000079c5 */ /* 0x000fe40000010000 */
[----:B------:R-:W-:Y:S05]  /*1920*/  @!P1 BRA `(.L_x_22) ;  /* 0x0000000400749947 */ /* 0x000fea0003800000 */
[----:B------:R-:W-:Y:S02]  /*1930*/  UIADD3 UR6, UR39, 0x1, URZ ;  /* 0x0000000127067890 */ /* 0x000fe4000fffe03f */
[----:B------:R-:W-:Y:S02]  /*1940*/  IMAD.U32 R3, RZ, RZ, UR39 ;  /* 0x00000027ff037e24 */ /* 0x000fe4000f8e00ff */
[----:B------:R-:W-:-:S04]  /*1950*/  UISETP.NE.AND UP0, UPT, UR6, 0x4, UPT ;  /* 0x000000040600788c */ /* 0x000fc8000bf05270 */
[----:B------:R-:W-:Y:S02]  /*1960*/  USEL UR7, URZ, 0x1, UP0 ;  /* 0x000000013f077887 */ /* 0x000fe40008000000 */
[----:B------:R-:W-:Y:S02]  /*1970*/  USEL UR6, UR6, URZ, UP0 ;  /* 0x0000003f06067287 */ /* 0x000fe40008000000 */
[----:B------:R-:W-:-:S06]  /*1980*/  ULOP3.LUT UR7, UR38, UR7, URZ, 0x3c, !UPT ;  /* 0x0000000726077292 */ /* 0x000fcc000f8e3c3f */
[----:B------:R-:W-:-:S07]  /*1990*/  IMAD.U32 R7, RZ, RZ, UR7 ;  /* 0x00000007ff077e24 */ /* 0x000fce000f8e00ff */
.L_x_29:
[----:B------:R-:W-:Y:S05]  /*19a0*/  @!P0 BRA `(.L_x_23) ;  /* 0x0000000000048947 */ /* 0x000fea0003800000 */
[----:B------:R-:W-:Y:S01]  /*19b0*/  BPT.TRAP 0x1 ;  /* 0x000000040000795c */ /* 0x000fe20000300000 */
.L_x_23:
[----:B------:R-:W3:Y:S01]  /*19c0*/  S2UR UR8, SR_CgaCtaId ;  /* 0x00000000000879c3 */ /* 0x000ee20000008800 */
[----:B------:R-:W-:Y:S01]  /*19d0*/  UMOV UR7, 0x400 ;  /* 0x0000040000077882 */ /* 0x000fe20000000000 */
[----:B01----:R-:W-:Y:S01]  /*19e0*/  IMAD.U32 R5, RZ, RZ, UR6 ;  /* 0x00000006ff057e24 */ /* 0x003fe2000f8e00ff */
[----:B------:R-:W-:Y:S01]  /*19f0*/  SHF.L.U32 R4, R7, 0x1f, RZ ;  /* 0x0000001f07047819 */ /* 0x000fe200000006ff */
[----:B---3--:R-:W-:-:S06]  /*1a00*/  ULEA UR7, UR8, UR7, 0x18 ;  /* 0x0000000708077291 */ /* 0x008fcc000f8ec03f */
[----:B------:R-:W-:-:S04]  /*1a10*/  IMAD.U32 R6, RZ, RZ, UR7 ;  /* 0x00000007ff067e24 */ /* 0x000fc8000f8e00ff */
[----:B------:R-:W-:-:S04]  /*1a20*/  IMAD R5, R5, 0x8, R6 ;  /* 0x0000000805057824 */ /* 0x000fc800078e0206 */
[----:B------:R0:W1:Y:S01]  /*1a30*/  SYNCS.PHASECHK.TRANS64.TRYWAIT P1, [R5+URZ], R4 ;  /* 0x00000004050075a7 */ /* 0x000062000802017f */
[----:B------:R-:W-:Y:S05]  /*1a40*/  @!P0 BRA `(.L_x_24) ;  /* 0x0000000000048947 */ /* 0x000fea0003800000 */
[----:B------:R-:W-:Y:S01]  /*1a50*/  BPT.TRAP 0x1 ;  /* 0x000000040000795c */ /* 0x000fe20000300000 */
.L_x_24:
[----:B-1----:R-:W-:Y:S05]  /*1a60*/  @P1 BRA `(.L_x_25) ;  /* 0x0000000000081947 */ /* 0x002fea0003800000 */
[----:B------:R-:W1:Y:S02]  /*1a70*/  SYNCS.PHASECHK.TRANS64.TRYWAIT P1, [R5+URZ], R4 ;  /* 0x00000004050075a7 */ /* 0x000e64000802017f */
[----:B-1----:R-:W-:Y:S05]  /*1a80*/  @!P1 BRA `(.L_x_26) ;  /* 0x000000a400f89947 */ /* 0x002fea0003800000 */
.L_x_25:
[----:B------:R-:W-:Y:S01]  /*1a90*/  ULEA UR7, UR6, UR4, 0xb ;  /* 0x0000000406077291 */ /* 0x000fe2000f8e583f */
[----:B------:R-:W-:Y:S01]  /*1aa0*/  WARPGROUP.ARRIVE ;  /* 0x00000000000079c5 */ /* 0x000fe20000000000 */
[----:B------:R-:W-:Y:S01]  /*1ab0*/  ULEA UR12, UR6, UR5, 0xa ;  /* 0x00000005060c7291 */ /* 0x000fe2000f8e503f */
[----:B------:R-:W-:Y:S01]  /*1ac0*/  UMOV UR9, 0x40000040 ;  /* 0x4000004000097882 */ /* 0x000fe20000000000 */
[----:B------:R-:W-:-:S03]  /*1ad0*/  UMOV UR11, 0x40000040 ;  /* 0x40000040000b7882 */ /* 0x000fc60000000000 */
[----:B------:R-:W-:Y:S02]  /*1ae0*/  UMOV UR8, UR7 ;  /* 0x0000000700087c82 */ /* 0x000fe40008000000 */
[----:B------:R-:W-:Y:S02]  /*1af0*/  UMOV UR10, UR12 ;  /* 0x0000000c000a7c82 */ /* 0x000fe40008000000 */
        /* <DEDUP_REMOVED lines=44> */
[----:B------:R-:W-:Y:S01]  /*1dc0*/  BPT.TRAP 0x1 ;  /* 0x000000040000795c */ /* 0x000fe20000300000 */
.L_x_27:
[----:B------:R-:W-:-:S13]  /*1dd0*/  ISETP.NE.AND P1, PT, R22, RZ, PT ;  /* 0x000000ff1600720c */ /* 0x000fda0003f25270 */
[----:B01----:R-:W-:-:S04]  /*1de0*/  @P1 IMAD R4, R3, 0x8, R6 ;  /* 0x0000000803041824 */ /* 0x003fc800078e0206 */
[----:B------:R-:W-:-:S05]  /*1df0*/  @P1 VIADD R5, R4, 0x20 ;  /* 0x0000002004051836 */ /* 0x000fca0000000000 */
[----:B------:R-:W-:-:S04]  /*1e00*/  @P1 PRMT R5, R152, 0x654, R5 ;  /* 0x0000065498051816 */ /* 0x000fc80000000005 */
[----:B------:R0:W-:Y:S01]  /*1e10*/  @P1 SYNCS.ARRIVE.TRANS64.RED.A1T0 RZ, [R5+URZ], RZ ;  /* 0x000000ff05ff19a7 */ /* 0x0001e2000810043f */
[----:B------:R-:W-:-:S13]  /*1e20*/  ISETP.GT.U32.AND P1, PT, R19, 0x1, PT ;  /* 0x000000011300780c */ /* 0x000fda0003f24070 */
[----:B0-----:R-:W-:Y:S05]  /*1e30*/  @P1 BRA `(.L_x_28) ;  /* 0x0000000000041947 */ /* 0x001fea0003800000 */
[----:B------:R-:W-:Y:S01]  /*1e40*/  BPT.TRAP 0x1 ;  /* 0x000000040000795c */ /* 0x000fe20000300000 */
.L_x_28:
[----:B------:R-:W-:Y:S01]  /*1e50*/  UIADD3 UR6, UR6, 0x1, URZ ;  /* 0x0000000106067890 */ /* 0x000fe2000fffe03f */
[C---:B------:R-:W-:Y:S01]  /*1e60*/  ISETP.GT.AND P2, PT, R0.reuse, 0x1, PT ;  /* 0x000000010000780c */ /* 0x040fe20003f44270 */
[----:B------:R-:W-:Y:S02]  /*1e70*/  VIADD R3, R3, 0x1 ;  /* 0x0000000103037836 */ /* 0x000fe40000000000 */
[----:B------:R-:W-:Y:S01]  /*1e80*/  UISETP.NE.AND UP0, UPT, UR6, 0x4, UPT ;  /* 0x000000040600788c */ /* 0x000fe2000bf05270 */
[----:B------:R-:W-:Y:S02]  /*1e90*/  VIADD R0, R0, 0xffffffff ;  /* 0xffffffff00007836 */ /* 0x000fe40000000000 */
[C---:B------:R-:W-:Y:S01]  /*1ea0*/  ISETP.NE.AND P1, PT, R3.reuse, 0x4, PT ;  /* 0x000000040300780c */ /* 0x040fe20003f25270 */
[----:B------:R-:W-:Y:S02]  /*1eb0*/  USEL UR7, URZ, 0x1, UP0 ;  /* 0x000000013f077887 */ /* 0x000fe40008000000 */
[----:B------:R-:W-:Y:S01]  /*1ec0*/  USEL UR6, UR6, URZ, UP0 ;  /* 0x0000003f06067287 */ /* 0x000fe20008000000 */
[----:B------:R-:W-:-:S03]  /*1ed0*/  SEL R3, R3, RZ, P1 ;  /* 0x000000ff03037207 */ /* 0x000fc60000800000 */
[----:B------:R-:W-:Y:S01]  /*1ee0*/  LOP3.LUT R7, R7, UR7, RZ, 0x3c, !PT ;  /* 0x0000000707077c12 */ /* 0x000fe2000f8e3cff */
[----:B------:R-:W-:Y:S07]  /*1ef0*/  @P2 BRA `(.L_x_29) ;  /* 0xfffffff800a82947 */ /* 0x000fee000383ffff */
.L_x_22:
[----:B------:R-:W3:Y:S02]  /*1f00*/  LDC R0, c[0x0][0x28c] ;  /* 0x0000a300ff007b82 */ /* 0x000ee40000000800 */
[----:B---3--:R-:W-:-:S13]  /*1f10*/  ISETP.GE.AND P1, PT, R0, 0x1, PT ;  /* 0x000000010000780c */ /* 0x008fda0003f26270 */
[----:B------:R-:W-:Y:S05]  /*1f20*/  @!P1 BRA `(.L_x_30) ;  /* 0x0000000000409947 */ /* 0x000fea0003800000 */
[----:B------:R-:W-:Y:S05]  /*1f30*/  @!P0 BRA `(.L_x_31) ;  /* 0x0000000000048947 */ /* 0x000fea0003800000 */
[----:B------:R-:W-:Y:S01]  /*1f40*/  BPT.TRAP 0x1 ;  /* 0x000000040000795c */ /* 0x000fe20000300000 */
.L_x_31:
[----:B------:R-:W-:Y:S01]  /*1f50*/  ISETP.NE.AND P0, PT, R22, RZ, PT ;  /* 0x000000ff1600720c */ /* 0x000fe20003f05270 */
[----:B------:R-:W-:-:S12]  /*1f60*/  UISETP.LT.AND UP1, UPT, UR40, 0x1, UPT ;  /* 0x000000012800788c */ /* 0x000fd8000bf21270 */
[----:B------:R-:W-:-:S05]  /*1f70*/  VOTEU.ANY UP0, P0 ;  /* 0x00000000003f7886 */ /* 0x000fca0000000100 */
[----:B------:R-:W-:-:S04]  /*1f80*/  @UP0 USEL UR4, UR40, 0x1, UP1 ;  /* 0x0000000128040887 */ /* 0x000fc80008800000 */
[----:B------:R-:W-:-:S06]  /*1f90*/  @UP0 UIADD3 UR4, UR39, UR40, -UR4 ;  /* 0x0000002827040290 */ /* 0x000fcc000fffe804 */
[----:B------:R-:W-:-:S04]  /*1fa0*/  IMAD.U32 R0, RZ, RZ, UR4 ;  /* 0x00000004ff007e24 */ /* 0x000fc8000f8e00ff */
[----:B------:R-:W-:-:S05]  /*1fb0*/  @P0 IMAD.SHL.U32 R0, R0, 0x8, RZ ;  /* 0x0000000800000824 */ /* 0x000fca00078e00ff */
[----:B------:R-:W-:-:S04]  /*1fc0*/  @P0 LOP3.LUT R0, R0, 0x18, RZ, 0xc0, !PT ;  /* 0x0000001800000812 */ /* 0x000fc800078ec0ff */
[----:B------:R-:W-:-:S04]  /*1fd0*/  @P0 IADD3 R3, R6, 0x20, R0 ;  /* 0x0000002006030810 */ /* 0x000fc80007ffe000 */
[----:B------:R-:W-:-:S04]  /*1fe0*/  @P0 PRMT R3, R152, 0x654, R3 ;  /* 0x0000065498030816 */ /* 0x000fc80000000003 */
[----:B------:R3:W-:Y:S01]  /*1ff0*/  @P0 SYNCS.ARRIVE.TRANS64.RED.A1T0 RZ, [R3+URZ], RZ ;  /* 0x000000ff03ff09a7 */ /* 0x0007e2000810043f */
[----:B------:R-:W-:-:S13]  /*2000*/  ISETP.GT.U32.AND P0, PT, R19, 0x1, PT ;  /* 0x000000011300780c */ /* 0x000fda0003f04070 */
[----:B---3--:R-:W-:Y:S05]  /*2010*/  @P0 BRA `(.L_x_30) ;  /* 0x0000000000040947 */ /* 0x008fea0003800000 */
[----:B------:R-:W-:Y:S01]  /*2020*/  BPT.TRAP 0x1 ;  /* 0x000000040000795c */ /* 0x000fe20000300000 */
.L_x_30:
[----:B------:R-:W3:Y:S01]  /*2030*/  LDC R6, c[0x0][0x288] ;  /* 0x0000a200ff067b82 */ /* 0x000ee20000000800 */
[--C-:B------:R-:W-:Y:S01]  /*2040*/  SHF.R.U32.HI R0, RZ, 0x2, R18.reuse ;  /* 0x00000002ff007819 */ /* 0x100fe20000011612 */
[----:B------:R-:W-:Y:S01]  /*2050*/  UIADD3 UR39, UR40, UR39, URZ ;  /* 0x0000002728277290 */ /* 0x000fe2000fffe03f */
[----:B01----:R-:W-:Y:S01]  /*2060*/  SHF.R.U32.HI R5, RZ, 0x7, R18 ;  /* 0x00000007ff057819 */ /* 0x003fe20000011612 */
[----:B------:R-:W-:Y:S01]  /*2070*/  IMAD.SHL.U32 R13, R154, 0x80, RZ ;  /* 0x000000809a0d7824 */ /* 0x000fe200078e00ff */
[----:B------:R-:W-:Y:S01]  /*2080*/  LOP3.LUT R3, R0, 0x7, RZ, 0xc0, !PT ;  /* 0x0000000700037812 */ /* 0x000fe200078ec0ff */
[----:B------:R-:W-:Y:S01]  /*2090*/  USHF.R.U32.HI UR4, URZ, 0x2, UR39 ;  /* 0x000000023f047899 */ /* 0x000fe20008011627 */
[----:B------:R-:W-:Y:S01]  /*20a0*/  LOP3.LUT R4, R18, 0x60, RZ, 0xc0, !PT ;  /* 0x0000006012047812 */ /* 0x000fe200078ec0ff */
[----:B------:R-:W-:Y:S01]  /*20b0*/  ULDC UR8, c[0x0][0x284] ;  /* 0x0000a10000087ab9 */ /* 0x000fe20000000800 */
[----:B------:R-:W-:Y:S01]  /*20c0*/  LOP3.LUT R0, R5, 0x1, RZ, 0xc0, !PT ;  /* 0x0000000105007812 */ /* 0x000fe200078ec0ff */
[----:B------:R-:W-:Y:S01]  /*20d0*/  ULOP3.LUT UR4, UR4, 0x1, URZ, 0xc0, !UPT ;  /* 0x0000000104047892 */ /* 0x000fe2000f8ec03f */
[----:B------:R-:W-:Y:S01]  /*20e0*/  SHF.R.U32.HI R10, RZ, 0x1, R4 ;  /* 0x00000001ff0a7819 */ /* 0x000fe20000011604 */
[----:B------:R-:W-:Y:S01]  /*20f0*/  UISETP.GT.U32.AND UP1, UPT, UR39, 0x3, UPT ;  /* 0x000000032700788c */ /* 0x000fe2000bf24070 */
[----:B------:R-:W-:Y:S01]  /*2100*/  SHF.R.S32.HI R21, RZ, 0x1f, R23 ;  /* 0x0000001fff157819 */ /* 0x000fe20000011417 */
[----:B------:R-:W-:Y:S01]  /*2110*/  IMAD.SHL.U32 R4, R0, 0x40, RZ ;  /* 0x0000004000047824 */ /* 0x000fe200078e00ff */
[--C-:B------:R-:W-:Y:S01]  /*2120*/  IADD3 R5, RZ, -R10, -R3.reuse ;  /* 0x8000000aff057210 */ /* 0x100fe20007ffe803 */
[----:B------:R-:W-:Y:S01]  /*2130*/  UISETP.NE.U32.AND UP0, UPT, UR4, 0x1, UPT ;  /* 0x000000010400788c */ /* 0x000fe2000bf05070 */
[----:B------:R-:W-:Y:S01]  /*2140*/  IMAD.WIDE R8, R153, 0x100, RZ ;  /* 0x0000010099087825 */ /* 0x000fe200078e02ff */
[----:B------:R-:W-:Y:S01]  /*2150*/  ULDC.64 UR6, c[0x0][0x5d0] ;  /* 0x0001740000067ab9 */ /* 0x000fe20000000a00 */
[----:B--2---:R-:W-:Y:S01]  /*2160*/  LOP3.LUT R157, R4, 0x40, R3, 0xe2, !PT ;  /* 0x00000040049d7812 */ /* 0x004fe200078ee203 */
[----:B------:R-:W-:Y:S01]  /*2170*/  UISETP.LT.U32.AND UP1, UPT, UR40, 0x4, UP1 ;  /* 0x000000042800788c */ /* 0x000fe20008f21070 */
[----:B------:R-:W-:Y:S01]  /*2180*/  LOP3.LUT R3, R18, 0x3, RZ, 0xc0, !PT ;  /* 0x0000000312037812 */ /* 0x000fe200078ec0ff */
[----:B------:R-:W-:Y:S01]  /*2190*/  UISETP.GT.U32.AND UP0, UPT, UR40, 0x3, !UP0 ;  /* 0x000000032800788c */ /* 0x000fe2000c704070 */
[----:B------:R-:W-:Y:S01]  /*21a0*/  IMAD R4, R21, UR6, RZ ;  /* 0x0000000615047c24 */ /* 0x000fe2000f8e02ff */
[----:B---3--:R-:W-:Y:S01]  /*21b0*/  ISETP.GE.AND P0, PT, R13, R6, PT ;  /* 0x000000060d00720c */ /* 0x008fe20003f06270 */
[----:B------:R-:W-:Y:S01]  /*21c0*/  IMAD R0, R0, -0x40, R5 ;  /* 0xffffffc000007824 */ /* 0x000fe200078e0205 */
[----:B------:R-:W-:Y:S01]  /*21d0*/  USEL UR5, URZ, 0x1, !UP1 ;  /* 0x000000013f057887 */ /* 0x000fe2000c800000 */
[----:B------:R-:W-:Y:S01]  /*21e0*/  IMAD R12, R3, -0x2, R6 ;  /* 0xfffffffe030c7824 */ /* 0x000fe200078e0206 */
[----:B------:R-:W-:Y:S01]  /*21f0*/  USEL UR4, URZ, 0x1, !UP0 ;  /* 0x000000013f047887 */ /* 0x000fe2000c000000 */
[----:B------:R-:W-:Y:S01]  /*2200*/  IMAD.SHL.U32 R3, R153, 0x100, RZ ;  /* 0x0000010099037824 */ /* 0x000fe200078e00ff */
[----:B------:R-:W-:Y:S01]  /*2210*/  ULOP3.LUT UR39, UR39, 0x3, URZ, 0xc0, !UPT ;  /* 0x0000000327277892 */ /* 0x000fe2000f8ec03f */
[----:B------:R-:W-:Y:S01]  /*2220*/  IMAD.SHL.U32 R6, R18, 0x2, RZ ;  /* 0x0000000212067824 */ /* 0x000fe200078e00ff */
[----:B------:R-:W-:Y:S01]  /*2230*/  ULOP3.LUT UR38, UR4, UR38, UR5, 0x96, !UPT ;  /* 0x0000002604267292 */ /* 0x000fe2000f8e9605 */
[----:B------:R-:W-:Y:S01]  /*2240*/  IMAD R11, R23, UR7, R4 ;  /* 0x00000007170b7c24 */ /* 0x000fe2000f8e0204 */
[----:B------:R-:W-:Y:S01]  /*2250*/  ISETP.GE.OR P0, PT, R3, UR8, P0 ;  /* 0x0000000803007c0c */ /* 0x000fe20008706670 */
[----:B------:R-:W-:Y:S01]  /*2260*/  IMAD.MOV.U32 R153, RZ, RZ, -0x1 ;  /* 0xffffffffff997424 */ /* 0x000fe200078e00ff */
[----:B------:R-:W-:-:S02]  /*2270*/  LOP3.LUT R6, R13, 0x6, R6, 0xf8, !PT ;  /* 0x000000060d067812 */ /* 0x000fc400078ef806 */
[----:B------:R-:W-:Y:S01]  /*2280*/  IADD3 R3, -R3, UR8, R0 ;  /* 0x0000000803037c10 */ /* 0x000fe2000fffe100 */
[----:B------:R-:W-:Y:S01]  /*2290*/  IMAD.IADD R0, R12, 0x1, -R13 ;  /* 0x000000010c007824 */ /* 0x000fe200078e0a0d */
[----:B------:R-:W-:Y:S02]  /*22a0*/  SHF.R.S32.HI R7, RZ, 0x1f, R6 ;  /* 0x0000001fff077819 */ /* 0x000fe40000011406 */
[----:B------:R-:W-:Y:S01]  /*22b0*/  LOP3.LUT R157, R8, R157, R10, 0xfe, !PT ;  /* 0x0000009d089d7212 */ /* 0x000fe200078efe0a */
[----:B------:R-:W-:-:S04]  /*22c0*/  IMAD.WIDE.U32 R4, R23, UR6, R6 ;  /* 0x0000000617047c25 */ /* 0x000fc8000f8e0006 */
[----:B------:R-:W-:Y:S02]  /*22d0*/  IMAD.IADD R11, R5, 0x1, R11 ;  /* 0x00000001050b7824 */ /* 0x000fe400078e020b */
[----:B------:R-:W-:Y:S01]  /*22e0*/  IMAD.MOV.U32 R10, RZ, RZ, R4 ;  /* 0x000000ffff0a7224 */ /* 0x000fe200078e0004 */
[----:B------:R-:W-:Y:S06]  /*22f0*/  @P0 BRA `(.L_x_32) ;  /* 0x0000008000600947 */ /* 0x000fec0003800000 */
[----:B------:R-:W0:Y:S01]  /*2300*/  LDC.64 R4, c[0x0][0x5c8] ;  /* 0x00017200ff047b82 */ /* 0x000e220000000a00 */
[----:B-----5:R-:W-:Y:S01]  /*2310*/  FSETP.NEU.AND P0, PT, R156, RZ, PT ;  /* 0x000000ff9c00720b */ /* 0x020fe20003f0d000 */
[----:B------:R-:W-:Y:S01]  /*2320*/  BSSY B0, `(.L_x_32) ;  /* 0x0000815000007945 */ /* 0x000fe20003800000 */
[----:B------:R-:W-:-:S04]  /*2330*/  ISETP.GT.AND P3, PT, R3, RZ, PT ;  /* 0x000000ff0300720c */ /* 0x000fc80003f64270 */
[----:B------:R-:W-:Y:S01]  /*2340*/  ISETP.GT.AND P2, PT, R0, RZ, P3 ;  /* 0x000000ff0000720c */ /* 0x000fe20001f44270 */
[-C--:B0-----:R-:W-:Y:S02]  /*2350*/  IMAD R12, R9, R4.reuse, RZ ;  /* 0x00000004090c7224 */ /* 0x081fe400078e02ff */
[----:B------:R-:W-:-:S04]  /*2360*/  IMAD.WIDE.U32 R170, R157, R4, R10 ;  /* 0x000000049daa7225 */ /* 0x000fc800078e000a */
[----:B------:R-:W-:-:S04]  /*2370*/  IMAD R11, R157, R5, R12 ;  /* 0x000000059d0b7224 */ /* 0x000fc800078e020c */
[----:B------:R-:W-:Y:S01]  /*2380*/  IMAD.IADD R173, R171, 0x1, R11 ;  /* 0x00000001abad7824 */ /* 0x000fe200078e020b */
[----:B------:R-:W-:Y:S06]  /*2390*/  @!P0 BRA `(.L_x_33) ;  /* 0x0000005c00108947 */ /* 0x000fec0003800000 */
[----:B------:R-:W0:Y:S01]  /*23a0*/  LDC.64 R12, c[0x0][0x5b8] ;  /* 0x00016e00ff0c7b82 */ /* 0x000e220000000a00 */
[----:B------:R-:W-:-:S07]  /*23b0*/  ULDC.64 UR4, c[0x0][0x5c0] ;  /* 0x0001700000047ab9 */ /* 0x000fce0000000a00 */
[----:B------:R-:W1:Y:S08]  /*23c0*/  LDC.64 R14, c[0x0][0x5b0] ;  /* 0x00016c00ff0e7b82 */ /* 0x000e700000000a00 */
[----:B------:R-:W2:Y:S01]  /*23d0*/  LDC.64 R10, c[0x0][0x5a8] ;  /* 0x00016a00ff0a7b82 */ /* 0x000ea20000000a00 */
[----:B0-----:R-:W-:-:S04]  /*23e0*/  IMAD R20, R21, R12, RZ ;  /* 0x0000000c15147224 */ /* 0x001fc800078e02ff */
[C---:B------:R-:W-:Y:S02]  /*23f0*/  IMAD R13, R23.reuse, R13, R20 ;  /* 0x0000000d170d7224 */ /* 0x040fe400078e0214 */
[----:B------:R-:W-:-:S04]  /*2400*/  IMAD.WIDE.U32 R20, R23, R12, R6 ;  /* 0x0000000c17147225 */ /* 0x000fc800078e0006 */
[-C--:B-1----:R-:W-:Y:S02]  /*2410*/  IMAD R154, R9, R14.reuse, RZ ;  /* 0x0000000e099a7224 */ /* 0x082fe400078e02ff */
[----:B------:R-:W-:Y:S02]  /*2420*/  IMAD.IADD R159, R21, 0x1, R13 ;  /* 0x00000001159f7824 */ /* 0x000fe400078e020d */
[----:B------:R-:W-:Y:S02]  /*2430*/  IMAD.MOV.U32 R158, RZ, RZ, R20 ;  /* 0x000000ffff9e7224 */ /* 0x000fe400078e0014 */
[C---:B------:R-:W-:Y:S02]  /*2440*/  IMAD R171, R157.reuse, R15, R154 ;  /* 0x0000000f9dab7224 */ /* 0x040fe400078e029a */
[----:B------:R-:W-:-:S04]  /*2450*/  IMAD.WIDE.U32 R160, R157, R14, R158 ;  /* 0x0000000e9da07225 */ /* 0x000fc800078e009e */
[----:B------:R-:W-:Y:S01]  /*2460*/  IMAD.IADD R154, R161, 0x1, R171 ;  /* 0x00000001a19a7824 */ /* 0x000fe200078e02ab */
[----:B--2---:R-:W-:-:S04]  /*2470*/  LEA R162, P0, R160, R10, 0x2 ;  /* 0x0000000aa0a27211 */ /* 0x004fc800078010ff */
[----:B------:R-:W-:-:S05]  /*2480*/  LEA.HI.X R163, R160, R11, R154, 0x2, P0 ;  /* 0x0000000ba0a37211 */ /* 0x000fca00000f149a */
[----:B------:R0:W2:Y:S01]  /*2490*/  @P2 LDG.E.LTC128B R154, desc[UR36][R162.64] ;  /* 0x00000024a29a2981 */ /* 0x0000a2000c1e1920 */
[----:B------:R-:W-:Y:S01]  /*24a0*/  LEA R160, P0, R170, UR4, 0x2 ;  /* 0x00000004aaa07c11 */ /* 0x000fe2000f8010ff */
[----:B------:R-:W-:Y:S01]  /*24b0*/  IMAD.WIDE.U32 R164, R157, R14, R6 ;  /* 0x0000000e9da47225 */ /* 0x000fe200078e0006 */
[----:B------:R-:W-:Y:S01]  /*24c0*/  ISETP.GT.AND P1, PT, R0, 0x1, P3 ;  /* 0x000000010000780c */ /* 0x000fe20001f24270 */
[----:B------:R-:W-:Y:S02]  /*24d0*/  BSSY B1, `(.L_x_34) ;  /* 0x0000011000017945 */ /* 0x000fe40003800000 */
[----:B------:R-:W-:Y:S02]  /*24e0*/  IMAD.IADD R165, R171, 0x1, R165 ;  /* 0x00000001aba57824 */ /* 0x000fe400078e02a5 */
[----:B------:R-:W-:Y:S01]  /*24f0*/  IMAD.WIDE.U32 R166, R23, R12, R164 ;  /* 0x0000000c17a67225 */ /* 0x000fe200078e00a4 */
[----:B0-----:R-:W-:-:S03]  /*2500*/  SHF.L.U64.HI R163, R14, 0x3, R15 ;  /* 0x000000030ea37819 */ /* 0x001fc6000001020f */
[----:B------:R-:W-:Y:S01]  /*2510*/  IMAD.SHL.U32 R162, R14, 0x8, RZ ;  /* 0x000000080ea27824 */ /* 0x000fe200078e00ff */
[----:B--2---:R-:W-:-:S05]  /*2520*/  LOP3.LUT R161, R154, 0xffffe000, RZ, 0xc0, !PT ;  /* 0xffffe0009aa17812 */ /* 0x004fca00078ec0ff */
[----:B------:R-:W-:Y:S01]  /*2530*/  FMUL R169, R161, R156 ;  /* 0x0000009ca1a97220 */ /* 0x000fe20000400000 */
[----:B------:R-:W-:Y:S01]  /*2540*/  LEA.HI.X R161, R170, UR5, R173, 0x2, P0 ;  /* 0x00000005aaa17c11 */ /* 0x000fe200080f14ad */
[----:B------:R-:W-:Y:S01]  /*2550*/  IMAD.WIDE.U32 R172, R157, R14, R162 ;  /* 0x0000000e9dac7225 */ /* 0x000fe200078e00a2 */
[----:B------:R-:W-:-:S03]  /*2560*/  LEA R164, P0, R166, R10, 0x2 ;  /* 0x0000000aa6a47211 */ /* 0x000fc600078010ff */
[----:B------:R-:W-:Y:S01]  /*2570*/  FFMA R169, R88, R155, R169 ;  /* 0x0000009b58a97223 */ /* 0x000fe200000000a9 */
[----:B------:R-:W-:-:S04]  /*2580*/  IMAD.IADD R88, R13, 0x1, R167 ;  /* 0x000000010d587824 */ /* 0x000fc800078e02a7 */
[----:B------:R-:W-:Y:S02]  /*2590*/  F2FP.TF32.F32.PACK_B R169, R169 ;  /* 0x000000a9ffa9723e */ /* 0x000fe400024050ff */
[----:B------:R-:W-:-:S03]  /*25a0*/  LEA.HI.X R165, R166, R11, R88, 0x2, P0 ;  /* 0x0000000ba6a57211 */ /* 0x000fc600000f1458 */
[----:B------:R0:W-:Y:S01]  /*25b0*/  @P2 STG.E desc[UR36][R160.64], R169 ;  /* 0x000000a9a0002986 */ /* 0x0001e2000c101924 */
[----:B------:R-:W-:Y:S05]  /*25c0*/  @!P1 BRA `(.L_x_35) ;  /* 0x0000000000049947 */ /* 0x000fea0003800000 */
[----:B------:R1:W5:Y:S02]  /*25d0*/  LDG.E.LTC128B R154, desc[UR36][R164.64+0x4] ;  /* 0x00000424a49a7981 */ /* 0x000364000c1e1920 */
.L_x_35:
[----:B------:R-:W-:Y:S05]  /*25e0*/  BSYNC B1 ;  /* 0x0000000000017941 */ /* 0x000fea0003800000 */
.L_x_34:
[----:B-----5:R-:W-:Y:S01]  /*25f0*/  LOP3.LUT R167, R154, 0xffffe000, RZ, 0xc0, !PT ;  /* 0xffffe0009aa77812 */ /* 0x020fe200078ec0ff */
[----:B------:R-:W-:Y:S01]  /*2600*/  IMAD.IADD R171, R171, 0x1, R173 ;  /* 0x00000001abab7824 */ /* 0x000fe200078e02ad */
[----:B------:R-:W-:Y:S02]  /*2610*/  ISETP.GT.AND P0, PT, R3, 0x8, PT ;  /* 0x000000080300780c */ /* 0x000fe40003f04270 */
[----:B------:R-:W-:Y:S01]  /*2620*/  IADD3 R166, P4, R20, R172, RZ ;  /* 0x000000ac14a67210 */ /* 0x000fe20007f9e0ff */
[----:B------:R-:W-:Y:S01]  /*2630*/  FMUL R88, R167, R156 ;  /* 0x0000009ca7587220 */ /* 0x000fe20000400000 */
[----:B------:R-:W-:-:S03]  /*2640*/  ISETP.GT.AND P2, PT, R0, RZ, P0 ;  /* 0x000000ff0000720c */ /* 0x000fc60000744270 */
[----:B------:R-:W-:Y:S01]  /*2650*/  FFMA R175, R89, R155, R88 ;  /* 0x0000009b59af7223 */ /* 0x000fe20000000058 */
[----:B------:R-:W-:Y:S01]  /*2660*/  IMAD.X R167, R171, 0x1, R159, P4 ;  /* 0x00000001aba77824 */ /* 0x000fe200020e069f */
[----:B------:R-:W-:-:S03]  /*2670*/  LEA R88, P4, R166, R10, 0x2 ;  /* 0x0000000aa6587211 */ /* 0x000fc600078810ff */
[----:B------:R-:W-:Y:S02]  /*2680*/  F2FP.TF32.F32.PACK_B R175, R175 ;  /* 0x000000afffaf723e */ /* 0x000fe400024050ff */
[----:B------:R-:W-:-:S03]  /*2690*/  LEA.HI.X R89, R166, R11, R167, 0x2, P4 ;  /* 0x0000000ba6597211 */ /* 0x000fc600020f14a7 */
[----:B------:R2:W-:Y:S04]  /*26a0*/  @P1 STG.E desc[UR36][R160.64+0x4], R175 ;  /* 0x000004afa0001986 */ /* 0x0005e8000c101924 */
[----:B------:R3:W0:Y:S01]  /*26b0*/  @P2 LDG.E.LTC128B R154, desc[UR36][R88.64] ;  /* 0x00000024589a2981 */ /* 0x000622000c1e1920 */
[----:B------:R-:W-:Y:S01]  /*26c0*/  IMAD.SHL.U32 R167, R4, 0x20, RZ ;  /* 0x0000002004a77824 */ /* 0x000fe200078e00ff */
[----:B------:R-:W-:Y:S01]  /*26d0*/  IADD3 R172, P1, R6, R172, RZ ;  /* 0x000000ac06ac7210 */ /* 0x000fe20007f3e0ff */
[----:B------:R-:W-:Y:S03]  /*26e0*/  BSSY B1, `(.L_x_36) ;  /* 0x0000011000017945 */ /* 0x000fe60003800000 */
[----:B------:R-:W-:Y:S01]  /*26f0*/  IADD3 R170, P4, R167, R160, RZ ;  /* 0x000000a0a7aa7210 */ /* 0x000fe20007f9e0ff */
[----:B------:R-:W-:Y:S01]  /*2700*/  IMAD.X R173, R7, 0x1, R171, P1 ;  /* 0x0000000107ad7824 */ /* 0x000fe200008e06ab */
[----:B------:R-:W-:Y:S01]  /*2710*/  ISETP.GT.AND P1, PT, R0, 0x1, P0 ;  /* 0x000000010000780c */ /* 0x000fe20000724270 */
[----:B------:R-:W-:-:S03]  /*2720*/  IMAD.WIDE.U32 R172, R23, R12, R172 ;  /* 0x0000000c17ac7225 */ /* 0x000fc600078e00ac */
[----:B---3--:R-:W-:Y:S02]  /*2730*/  LEA R88, P5, R172, R10, 0x2 ;  /* 0x0000000aac587211 */ /* 0x008fe400078a10ff */
[----:B0-----:R-:W-:-:S05]  /*2740*/  LOP3.LUT R169, R154, 0xffffe000, RZ, 0xc0, !PT ;  /* 0xffffe0009aa97812 */ /* 0x001fca00078ec0ff */
[----:B------:R-:W-:-:S04]  /*2750*/  FMUL R169, R169, R156 ;  /* 0x0000009ca9a97220 */ /* 0x000fc80000400000 */
[----:B------:R-:W-:Y:S01]  /*2760*/  FFMA R177, R90, R155, R169 ;  /* 0x0000009b5ab17223 */ /* 0x000fe200000000a9 */
[----:B------:R-:W-:Y:S01]  /*2770*/  SHF.L.U64.HI R169, R4, 0x5, R5 ;  /* 0x0000000504a97819 */ /* 0x000fe20000010205 */
[----:B------:R-:W-:-:S03]  /*2780*/  IMAD.IADD R90, R13, 0x1, R173 ;  /* 0x000000010d5a7824 */ /* 0x000fc600078e02ad */
[----:B------:R-:W-:Y:S01]  /*2790*/  F2FP.TF32.F32.PACK_B R177, R177 ;  /* 0x000000b1ffb1723e */ /* 0x000fe200024050ff */
[----:B------:R-:W-:Y:S01]  /*27a0*/  IMAD.X R171, R169, 0x1, R161, P4 ;  /* 0x00000001a9ab7824 */ /* 0x000fe200020e06a1 */
[----:B------:R-:W-:-:S04]  /*27b0*/  LEA.HI.X R89, R172, R11, R90, 0x2, P5 ;  /* 0x0000000bac597211 */ /* 0x000fc800028f145a */
[----:B------:R2:W-:Y:S01]  /*27c0*/  @P2 STG.E desc[UR36][R170.64], R177 ;  /* 0x000000b1aa002986 */ /* 0x0005e2000c101924 */
[----:B------:R-:W-:Y:S05]  /*27d0*/  @!P1 BRA `(.L_x_37) ;  /* 0x0000000000049947 */ /* 0x000fea0003800000 */
[----:B------:R0:W5:Y:S02]  /*27e0*/  LDG.E.LTC128B R154, desc[UR36][R88.64+0x4] ;  /* 0x00000424589a7981 */ /* 0x000164000c1e1920 */
.L_x_37:
[----:B------:R-:W-:Y:S05]  /*27f0*/  BSYNC B1 ;  /* 0x0000000000017941 */ /* 0x000fea0003800000 */
.L_x_36:
[----:B-----5:R-:W-:Y:S01]  /*2800*/  LOP3.LUT R173, R154, 0xffffe000, RZ, 0xc0, !PT ;  /* 0xffffe0009aad7812 */ /* 0x020fe200078ec0ff */
[----:B------:R-:W-:Y:S01]  /*2810*/  BSSY B1, `(.L_x_38) ;  /* 0x000000a000017945 */ /* 0x000fe20003800000 */
[----:B------:R-:W-:-:S03]  /*2820*/  ISETP.GT.AND P2, PT, R0, 0x8, P3 ;  /* 0x000000080000780c */ /* 0x000fc60001f44270 */
[----:B------:R-:W-:-:S04]  /*2830*/  FMUL R90, R173, R156 ;  /* 0x0000009cad5a7220 */ /* 0x000fc80000400000 */
[----:B------:R-:W-:Y:S01]  /*2840*/  FFMA R173, R91, R155, R90 ;  /* 0x0000009b5bad7223 */ /* 0x000fe2000000005a */
[----:B------:R-:W-:Y:S02]  /*2850*/  @P1 IMAD.MOV.U32 R90, RZ, RZ, R170 ;  /* 0x000000ffff5a1224 */ /* 0x000fe400078e00aa */
[----:B------:R-:W-:Y:S02]  /*2860*/  @P1 IMAD.MOV.U32 R91, RZ, RZ, R171 ;  /* 0x000000ffff5b1224 */ /* 0x000fe400078e00ab */
[----:B------:R-:W-:-:S05]  /*2870*/  F2FP.TF32.F32.PACK_B R173, R173 ;  /* 0x000000adffad723e */ /* 0x000fca00024050ff */
[----:B------:R3:W-:Y:S01]  /*2880*/  @P1 STG.E desc[UR36][R90.64+0x4], R173 ;  /* 0x000004ad5a001986 */ /* 0x0007e2000c101924 */
[----:B------:R-:W-:Y:S05]  /*2890*/  @!P2 BRA `(.L_x_39) ;  /* 0x000000000004a947 */ /* 0x000fea0003800000 */
[----:B------:R4:W5:Y:S02]  /*28a0*/  LDG.E.LTC128B R154, desc[UR36][R164.64+0x20] ;  /* 0x00002024a49a7981 */ /* 0x000964000c1e1920 */
.L_x_39:
[----:B------:R-:W-:Y:S05]  /*28b0*/  BSYNC B1 ;  /* 0x0000000000017941 */ /* 0x000fea0003800000 */
.L_x_38:
[----:B---3-5:R-:W-:Y:S01]  /*28c0*/  LOP3.LUT R91, R154, 0xffffe000, RZ, 0xc0, !PT ;  /* 0xffffe0009a5b7812 */ /* 0x028fe200078ec0ff */
[----:B------:R-:W-:Y:S01]  /*28d0*/  @P2 IMAD.MOV.U32 R90, RZ, RZ, R160 ;  /* 0x000000ffff5a2224 */ /* 0x000fe200078e00a0 */
[----:B------:R-:W-:Y:S01]  /*28e0*/  ISETP.GT.AND P1, PT, R0, 0x9, P3 ;  /* 0x000000090000780c */ /* 0x000fe20001f24270 */
[----:B------:R-:W-:Y:S02]  /*28f0*/  BSSY B1, `(.L_x_40) ;  /* 0x0000008000017945 */ /* 0x000fe40003800000 */
[----:B------:R-:W-:-:S04]  /*2900*/  FMUL R91, R91, R156 ;  /* 0x0000009c5b5b7220 */ /* 0x000fc80000400000 */
[----:B------:R-:W-:Y:S01]  /*2910*/  FFMA R173, R92, R155, R91 ;  /* 0x0000009b5cad7223 */ /* 0x000fe2000000005b */
[----:B------:R-:W-:-:S04]  /*2920*/  @P2 IMAD.MOV.U32 R91, RZ, RZ, R161 ;  /* 0x000000ffff5b2224 */ /* 0x000fc800078e00a1 */
[----:B------:R-:W-:-:S05]  /*2930*/  F2FP.TF32.F32.PACK_B R173, R173 ;  /* 0x000000adffad723e */ /* 0x000fca00024050ff */
[----:B------:R3:W-:Y:S01]  /*2940*/  @P2 STG.E desc[UR36][R90.64+0x20], R173 ;  /* 0x000020ad5a002986 */ /* 0x0007e2000c101924 */
[----:B------:R-:W-:Y:S05]  /*2950*/  @!P1 BRA `(.L_x_41) ;  /* 0x0000000000049947 */ /* 0x000fea0003800000 */
[----:B------:R0:W5:Y:S02]  /*2960*/  LDG.E.LTC128B R154, desc[UR36][R164.64+0x24] ;  /* 0x00002424a49a7981 */ /* 0x000164000c1e1920 */
.L_x_41:
[----:B------:R-:W-:Y:S05]  /*2970*/  BSYNC B1 ;  /* 0x0000000000017941 */ /* 0x000fea0003800000 */
.L_x_40:
[----:B---3-5:R-:W-:Y:S01]  /*2980*/  LOP3.LUT R91, R154, 0xffffe000, RZ, 0xc0, !PT ;  /* 0xffffe0009a5b7812 */ /* 0x028fe200078ec0ff */
[----:B------:R-:W-:Y:S01]  /*2990*/  BSSY B1, `(.L_x_42) ;  /* 0x000000a000017945 */ /* 0x000fe20003800000 */
[----:B------:R-:W-:-:S03]  /*29a0*/  ISETP.GT.AND P2, PT, R0, 0x8, P0 ;  /* 0x000000080000780c */ /* 0x000fc60000744270 */
[----:B------:R-:W-:Y:S01]  /*29b0*/  FMUL R90, R91, R156 ;  /* 0x0000009c5b5a7220 */ /* 0x000fe20000400000 */
[----:B------:R-:W-:-:S03]  /*29c0*/  @P1 IMAD.MOV.U32 R91, RZ, RZ, R161 ;  /* 0x000000ffff5b1224 */ /* 0x000fc600078e00a1 */
[----:B------:R-:W-:Y:S01]  /*29d0*/  FFMA R93, R93, R155, R90 ;  /* 0x0000009b5d5d7223 */ /* 0x000fe2000000005a */
[----:B------:R-:W-:-:S04]  /*29e0*/  @P1 IMAD.MOV.U32 R90, RZ, RZ, R160 ;  /* 0x000000ffff5a1224 */ /* 0x000fc800078e00a0 */
[----:B------:R-:W-:-:S05]  /*29f0*/  F2FP.TF32.F32.PACK_B R93, R93 ;  /* 0x0000005dff5d723e */ /* 0x000fca00024050ff */
[----:B------:R3:W-:Y:S01]  /*2a00*/  @P1 STG.E desc[UR36][R90.64+0x24], R93 ;  /* 0x0000245d5a001986 */ /* 0x0007e2000c101924 */
[----:B------:R-:W-:Y:S05]  /*2a10*/  @!P2 BRA `(.L_x_43) ;  /* 0x000000000004a947 */ /* 0x000fea0003800000 */
[----:B------:R0:W5:Y:S02]  /*2a20*/  LDG.E.LTC128B R154, desc[UR36][R88.64+0x20] ;  /* 0x00002024589a7981 */ /* 0x000164000c1e1920 */
.L_x_43:
[----:B------:R-:W-:Y:S05]  /*2a30*/  BSYNC B1 ;  /* 0x0000000000017941 */ /* 0x000fea0003800000 */
.L_x_42:
        /* <DEDUP_REMOVED lines=11> */
.L_x_45:
[----:B------:R-:W-:Y:S05]  /*2af0*/  BSYNC B1 ;  /* 0x0000000000017941 */ /* 0x000fea0003800000 */
.L_x_44:
        /* <DEDUP_REMOVED lines=11> */
.L_x_47:
[----:B------:R-:W-:Y:S05]  /*2bb0*/  BSYNC B1 ;  /* 0x0000000000017941 */ /* 0x000fea0003800000 */
.L_x_46:
        /* <DEDUP_REMOVED lines=11> */
.L_x_49:
[----:B------:R-:W-:Y:S05]  /*2c70*/  BSYNC B1 ;  /* 0x0000000000017941 */ /* 0x000fea0003800000 */
.L_x_48:
        /* <DEDUP_REMOVED lines=11> */
.L_x_51:
[----:B------:R-:W-:Y:S05]  /*2d30*/  BSYNC B1 ;  /* 0x0000000000017941 */ /* 0x000fea0003800000 */
.L_x_50:
        /* <DEDUP_REMOVED lines=11> */
.L_x_53:
[----:B------:R-:W-:Y:S05]  /*2df0*/  BSYNC B1 ;  /* 0x0000000000017941 */ /* 0x000fea0003800000 */
.L_x_52:
        /* <DEDUP_REMOVED lines=11> */
.L_x_55:
[----:B------:R-:W-:Y:S05]  /*2eb0*/  BSYNC B1 ;  /* 0x0000000000017941 */ /* 0x000fea0003800000 */
.L_x_54:
        /* <DEDUP_REMOVED lines=11> */
.L_x_57:
[----:B------:R-:W-:Y:S05]  /*2f70*/  BSYNC B1 ;  /* 0x0000000000017941 */ /* 0x000fea0003800000 */
.L_x_56:
        /* <DEDUP_REMOVED lines=11> */
.L_x_59:
[----:B------:R-:W-:Y:S05]  /*3030*/  BSYNC B1 ;  /* 0x0000000000017941 */ /* 0x000fea0003800000 */
.L_x_58:
        /* <DEDUP_REMOVED lines=11> */
.L_x_61:
[----:B------:R-:W-:Y:S05]  /*30f0*/  BSYNC B1 ;  /* 0x0000000000017941 */ /* 0x000fea0003800000 */
.L_x_60:
        /* <DEDUP_REMOVED lines=11> */
.L_x_63:
[----:B------:R-:W-:Y:S05]  /*31b0*/  BSYNC B1 ;  /* 0x0000000000017941 */ /* 0x000fea0003800000 */
.L_x_62:
        /* <DEDUP_REMOVED lines=11> */
.L_x_65:
[----:B------:R-:W-:Y:S05]  /*3270*/  BSYNC B1 ;  /* 0x0000000000017941 */ /* 0x000fea0003800000 */
.L_x_64:
        /* <DEDUP_REMOVED lines=11> */
.L_x_67:
[----:B------:R-:W-:Y:S05]  /*3330*/  BSYNC B1 ;  /* 0x0000000000017941 */ /* 0x000fea0003800000 */
.L_x_66:
        /* <DEDUP_REMOVED lines=11> */
.L_x_69:
[----:B------:R-:W-:Y:S05]  /*33f0*/  BSYNC B1 ;  /* 0x0000000000017941 */ /* 0x000fea0003800000 */
.L_x_68:
        /* <DEDUP_REMOVED lines=11> */
.L_x_71:
[----:B------:R-:W-:Y:S05]  /*34b0*/  BSYNC B1 ;  /* 0x0000000000017941 */ /* 0x000fea0003800000 */
.L_x_70:
        /* <DEDUP_REMOVED lines=11> */
.L_x_73:
[----:B------:R-:W-:Y:S05]  /*3570*/  BSYNC B1 ;  /* 0x0000000000017941 */ /* 0x000fea0003800000 */
.L_x_72:
        /* <DEDUP_REMOVED lines=11> */
.L_x_75:
[----:B------:R-:W-:Y:S05]  /*3630*/  BSYNC B1 ;  /* 0x0000000000017941 */ /* 0x000fea0003800000 */
.L_x_74:
        /* <DEDUP_REMOVED lines=11> */
.L_x_77:
[----:B------:R-:W-:Y:S05]  /*36f0*/  BSYNC B1 ;  /* 0x0000000000017941 */ /* 0x000fea0003800000 */
.L_x_76:
        /* <DEDUP_REMOVED lines=11> */
.L_x_79:
[----:B------:R-:W-:Y:S05]  /*37b0*/  BSYNC B1 ;  /* 0x0000000000017941 */ /* 0x000fea0003800000 */
.L_x_78:
        /* <DEDUP_REMOVED lines=11> */
.L_x_81:
[----:B------:R-:W-:Y:S05]  /*3870*/  BSYNC B1 ;  /* 0x0000000000017941 */ /* 0x000fea0003800000 */
.L_x_80:
        /* <DEDUP_REMOVED lines=11> */
.L_x_83:
[----:B------:R-:W-:Y:S05]  /*3930*/  BSYNC B1 ;  /* 0x0000000000017941 */ /* 0x000fea0003800000 */
.L_x_82:
        /* <DEDUP_REMOVED lines=11> */
.L_x_85:
[----:B------:R-:W-:Y:S05]  /*39f0*/  BSYNC B1 ;  /* 0x0000000000017941 */ /* 0x000fea0003800000 */
.L_x_84:
        /* <DEDUP_REMOVED lines=11> */
.L_x_87:
[----:B------:R-:W-:Y:S05]  /*3ab0*/  BSYNC B1 ;  /* 0x0000000000017941 */ /* 0x000fea0003800000 */
.L_x_86:
        /* <DEDUP_REMOVED lines=11> */
.L_x_89:
[----:B------:R-:W-:Y:S05]  /*3b70*/  BSYNC B1 ;  /* 0x0000000000017941 */ /* 0x000fea0003800000 */
.L_x_88:
        /* <DEDUP_REMOVED lines=11> */
.L_x_91:
[----:B------:R-:W-:Y:S05]  /*3c30*/  BSYNC B1 ;  /* 0x0000000000017941 */ /* 0x000fea0003800000 */
.L_x_90:
        /* <DEDUP_REMOVED lines=11> */
.L_x_93:
[----:B------:R-:W-:Y:S05]  /*3cf0*/  BSYNC B1 ;  /* 0x0000000000017941 */ /* 0x000fea0003800000 */
.L_x_92:
        /* <DEDUP_REMOVED lines=11> */
.L_x_95:
[----:B------:R-:W-:Y:S05]  /*3db0*/  BSYNC B1 ;  /* 0x0000000000017941 */ /* 0x000fea0003800000 */
.L_x_94:
        /* <DEDUP_REMOVED lines=11> */
.L_x_97:
[----:B------:R-:W-:Y:S05]  /*3e70*/  BSYNC B1 ;  /* 0x0000000000017941 */ /* 0x000fea0003800000 */
.L_x_96:
        /* <DEDUP_REMOVED lines=11> */
.L_x_99:
[----:B------:R-:W-:Y:S05]  /*3f30*/  BSYNC B1 ;  /* 0x0000000000017941 */ /* 0x000fea0003800000 */
.L_x_98:
        /* <DEDUP_REMOVED lines=11> */
.L_x_101:
[----:B------:R-:W-:Y:S05]  /*3ff0*/  BSYNC B1 ;  /* 0x0000000000017941 */ /* 0x000fea0003800000 */
.L_x_100:
        /* <DEDUP_REMOVED lines=11> */
.L_x_103:
[----:B------:R-:W-:Y:S05]  /*40b0*/  BSYNC B1 ;  /* 0x0000000000017941 */ /* 0x000fea0003800000 */
.L_x_102:
        /* <DEDUP_REMOVED lines=11> */
.L_x_105:
[----:B------:R-:W-:Y:S05]  /*4170*/  BSYNC B1 ;  /* 0x0000000000017941 */ /* 0x000fea0003800000 */
.L_x_104:
        /* <DEDUP_REMOVED lines=11> */
.L_x_107:
[----:B------:R-:W-:Y:S05]  /*4230*/  BSYNC B1 ;  /* 0x0000000000017941 */ /* 0x000fea0003800000 */
.L_x_106:
        /* <DEDUP_REMOVED lines=11> */
.L_x_109:
[----:B------:R-:W-:Y:S05]  /*42f0*/  BSYNC B1 ;  /* 0x0000000000017941 */ /* 0x000fea0003800000 */
.L_x_108:
        /* <DEDUP_REMOVED lines=11> */
.L_x_111:
[----:B------:R-:W-:Y:S05]  /*43b0*/  BSYNC B1 ;  /* 0x0000000000017941 */ /* 0x000fea0003800000 */
.L_x_110:
        /* <DEDUP_REMOVED lines=11> */
.L_x_113:
[----:B------:R-:W-:Y:S05]  /*4470*/  BSYNC B1 ;  /* 0x0000000000017941 */ /* 0x000fea0003800000 */
.L_x_112:
        /* <DEDUP_REMOVED lines=11> */
.L_x_115:
[----:B------:R-:W-:Y:S05]  /*4530*/  BSYNC B1 ;  /* 0x0000000000017941 */ /* 0x000fea0003800000 */
.L_x_114:
        /* <DEDUP_REMOVED lines=11> */
.L_x_117:
[----:B------:R-:W-:Y:S05]  /*45f0*/  BSYNC B1 ;  /* 0x0000000000017941 */ /* 0x000fea0003800000 */
.L_x_116:
        /* <DEDUP_REMOVED lines=11> */
.L_x_119:
[----:B------:R-:W-:Y:S05]  /*46b0*/  BSYNC B1 ;  /* 0x0000000000017941 */ /* 0x000fea0003800000 */
.L_x_118:
        /* <DEDUP_REMOVED lines=11> */
.L_x_121:
[----:B------:R-:W-:Y:S05]  /*4770*/  BSYNC B1 ;  /* 0x0000000000017941 */ /* 0x000fea0003800000 */
.L_x_120:
        /* <DEDUP_REMOVED lines=11> */
.L_x_123:
[----:B------:R-:W-:Y:S05]  /*4830*/  BSYNC B1 ;  /* 0x0000000000017941 */ /* 0x000fea0003800000 */
.L_x_122:
        /* <DEDUP_REMOVED lines=11> */
.L_x_125:
[----:B------:R-:W-:Y:S05]  /*48f0*/  BSYNC B1 ;  /* 0x0000000000017941 */ /* 0x000fea0003800000 */
.L_x_124:
        /* <DEDUP_REMOVED lines=11> */
.L_x_127:
[----:B------:R-:W-:Y:S05]  /*49b0*/  BSYNC B1 ;  /* 0x0000000000017941 */ /* 0x000fea0003800000 */
.L_x_126:
        /* <DEDUP_REMOVED lines=11> */
.L_x_129:
[----:B------:R-:W-:Y:S05]  /*4a70*/  BSYNC B1 ;  /* 0x0000000000017941 */ /* 0x000fea0003800000 */
.L_x_128:
        /* <DEDUP_REMOVED lines=11> */
.L_x_131:
[----:B------:R-:W-:Y:S05]  /*4b30*/  BSYNC B1 ;  /* 0x0000000000017941 */ /* 0x000fea0003800000 */
.L_x_130:
        /* <DEDUP_REMOVED lines=11> */
.L_x_133:
[----:B------:R-:W-:Y:S05]  /*4bf0*/  BSYNC B1 ;  /* 0x0000000000017941 */ /* 0x000fea0003800000 */
.L_x_132:
        /* <DEDUP_REMOVED lines=11> */
.L_x_135:
[----:B------:R-:W-:Y:S05]  /*4cb0*/  BSYNC B1 ;  /* 0x0000000000017941 */ /* 0x000fea0003800000 */
.L_x_134:
        /* <DEDUP_REMOVED lines=11> */
.L_x_137:
[----:B------:R-:W-:Y:S05]  /*4d70*/  BSYNC B1 ;  /* 0x0000000000017941 */ /* 0x000fea0003800000 */
.L_x_136:
        /* <DEDUP_REMOVED lines=11> */
.L_x_139:
[----:B------:R-:W-:Y:S05]  /*4e30*/  BSYNC B1 ;  /* 0x0000000000017941 */ /* 0x000fea0003800000 */
.L_x_138:
        /* <DEDUP_REMOVED lines=11> */
.L_x_141:
[----:B------:R-:W-:Y:S05]  /*4ef0*/  BSYNC B1 ;  /* 0x0000000000017941 */ /* 0x000fea0003800000 */
.L_x_140:
        /* <DEDUP_REMOVED lines=11> */
.L_x_143:
[----:B------:R-:W-:Y:S05]  /*4fb0*/  BSYNC B1 ;  /* 0x0000000000017941 */ /* 0x000fea0003800000 */
.L_x_142:
        /* <DEDUP_REMOVED lines=11> */
.L_x_145:
[----:B------:R-:W-:Y:S05]  /*5070*/  BSYNC B1 ;  /* 0x0000000000017941 */ /* 0x000fea0003800000 */
.L_x_144:
        /* <DEDUP_REMOVED lines=11> */
.L_x_147:
[----:B------:R-:W-:Y:S05]  /*5130*/  BSYNC B1 ;  /* 0x0000000000017941 */ /* 0x000fea0003800000 */
.L_x_146:
        /* <DEDUP_REMOVED lines=11> */
.L_x_149:
[----:B------:R-:W-:Y:S05]  /*51f0*/  BSYNC B1 ;  /* 0x0000000000017941 */ /* 0x000fea0003800000 */
.L_x_148:
        /* <DEDUP_REMOVED lines=11> */
.L_x_151:
[----:B------:R-:W-:Y:S05]  /*52b0*/  BSYNC B1 ;  /* 0x0000000000017941 */ /* 0x000fea0003800000 */
.L_x_150:
        /* <DEDUP_REMOVED lines=11> */
.L_x_153:
[----:B------:R-:W-:Y:S05]  /*5370*/  BSYNC B1 ;  /* 0x0000000000017941 */ /* 0x000fea0003800000 */
.L_x_152:
        /* <DEDUP_REMOVED lines=11> */
.L_x_155:
[----:B------:R-:W-:Y:S05]  /*5430*/  BSYNC B1 ;  /* 0x0000000000017941 */ /* 0x000fea0003800000 */
.L_x_154:
[----:B---3-5:R-:W-:Y:S01]  /*5440*/  LOP3.LUT R91, R154, 0xffffe000, RZ, 0xc0, !PT ;  /* 0xffffe0009a5b7812 */ /* 0x028fe200078ec0ff */
[----:B------:R-:W-:Y:S01]  /*5450*/  @P2 IMAD.MOV.U32 R8, RZ, RZ, R170 ;  /* 0x000000ffff082224 */ /* 0x000fe200078e00aa */
[----:B------:R-:W-:Y:S01]  /*5460*/  IADD3 R157, P1, R157, 0x80, RZ ;  /* 0x000000809d9d7810 */ /* 0x000fe20007f3e0ff */
[----:B------:R-:W-:Y:S02]  /*5470*/  BSSY B1, `(.L_x_156) ;  /* 0x000000b000017945 */ /* 0x000fe40003800000 */
[----:B------:R-:W-:Y:S02]  /*5480*/  FMUL R91, R91, R156 ;  /* 0x0000009c5b5b7220 */ /* 0x000fe40000400000 */
[----:B------:R-:W-:Y:S01]  /*5490*/  IMAD.X R9, RZ, RZ, R9, P1 ;  /* 0x000000ffff097224 */ /* 0x000fe200008e0609 */
[----:B------:R-:W-:Y:S01]  /*54a0*/  ISETP.GT.AND P1, PT, R0, 0x79, P0 ;  /* 0x000000790000780c */ /* 0x000fe20000724270 */
[----:B------:R-:W-:Y:S02]  /*54b0*/  FFMA R91, R150, R155, R91 ;  /* 0x0000009b965b7223 */ /* 0x000fe4000000005b */
[----:B------:R-:W-:-:S02]  /*54c0*/  IMAD R90, R9, R14, RZ ;  /* 0x0000000e095a7224 */ /* 0x000fc400078e02ff */
[----:B------:R-:W-:Y:S01]  /*54d0*/  @P2 IMAD.MOV.U32 R9, RZ, RZ, R171 ;  /* 0x000000ffff092224 */ /* 0x000fe200078e00ab */
[----:B------:R-:W-:-:S05]  /*54e0*/  F2FP.TF32.F32.PACK_B R91, R91 ;  /* 0x0000005bff5b723e */ /* 0x000fca00024050ff */
[----:B------:R3:W-:Y:S02]  /*54f0*/  @P2 STG.E desc[UR36][R8.64+0x1e0], R91 ;  /* 0x0001e05b08002986 */ /* 0x0007e4000c101924 */
[----:B------:R-:W-:Y:S05]  /*5500*/  @!P1 BRA `(.L_x_157) ;  /* 0x0000000000049947 */ /* 0x000fea0003800000 */
[----:B------:R0:W5:Y:S02]  /*5510*/  LDG.E.LTC128B R154, desc[UR36][R88.64+0x1e4] ;  /* 0x0001e424589a7981 */ /* 0x000164000c1e1920 */
.L_x_157:
[----:B------:R-:W-:Y:S05]  /*5520*/  BSYNC B1 ;  /* 0x0000000000017941 */ /* 0x000fea0003800000 */
.L_x_156:
[----:B0----5:R-:W-:Y:S01]  /*5530*/  LOP3.LUT R89, R154, 0xffffe000, RZ, 0xc0, !PT ;  /* 0xffffe0009a597812 */ /* 0x021fe200078ec0ff */
[----:B------:R-:W-:Y:S01]  /*5540*/  IMAD R97, R157, R15, R90 ;  /* 0x0000000f9d617224 */ /* 0x000fe200078e025a */
[----:B------:R-:W-:Y:S01]  /*5550*/  ISETP.GT.AND P0, PT, R3, 0x80, PT ;  /* 0x000000800300780c */ /* 0x000fe20003f04270 */
[----:B---3--:R-:W-:-:S04]  /*5560*/  IMAD.WIDE.U32 R8, R157, R14, R158 ;  /* 0x0000000e9d087225 */ /* 0x008fc800078e009e */
[----:B------:R-:W-:Y:S01]  /*5570*/  FMUL R88, R89, R156 ;  /* 0x0000009c59587220 */ /* 0x000fe20000400000 */
[----:B------:R-:W-:Y:S01]  /*5580*/  ISETP.GT.AND P3, PT, R0, RZ, P0 ;  /* 0x000000ff0000720c */ /* 0x000fe20000764270 */
[----:B------:R-:W-:Y:S02]  /*5590*/  IMAD.IADD R9, R9, 0x1, R97 ;  /* 0x0000000109097824 */ /* 0x000fe400078e0261 */
[----:B------:R-:W-:Y:S01]  /*55a0*/  FFMA R151, R151, R155, R88 ;  /* 0x0000009b97977223 */ /* 0x000fe20000000058 */
[----:B------:R-:W-:-:S04]  /*55b0*/  LEA R88, P2, R8, R10, 0x2 ;  /* 0x0000000a08587211 */ /* 0x000fc800078410ff */
[----:B------:R-:W-:Y:S02]  /*55c0*/  F2FP.TF32.F32.PACK_B R151, R151 ;  /* 0x00000097ff97723e */ /* 0x000fe400024050ff */
[----:B------:R-:W-:-:S03]  /*55d0*/  LEA.HI.X R89, R8, R11, R9, 0x2, P2 ;  /* 0x0000000b08597211 */ /* 0x000fc600010f1409 */
[----:B------:R0:W-:Y:S04]  /*55e0*/  @P1 STG.E desc[UR36][R170.64+0x1e4], R151 ;  /* 0x0001e497aa001986 */ /* 0x0001e8000c101924 */
[----:B------:R-:W3:Y:S01]  /*55f0*/  @P3 LDG.E.LTC128B R154, desc[UR36][R88.64] ;  /* 0x00000024589a3981 */ /* 0x000ee2000c1e1920 */
[----:B------:R-:W-:Y:S01]  /*5600*/  IMAD.WIDE.U32 R8, R157, R14, R6 ;  /* 0x0000000e9d087225 */ /* 0x000fe200078e0006 */
[----:B------:R-:W-:Y:S01]  /*5610*/  SHF.L.U64.HI R95, R4, 0x9, R5 ;  /* 0x00000009045f7819 */ /* 0x000fe20000010205 */
[----:B------:R-:W-:Y:S01]  /*5620*/  BSSY B1, `(.L_x_158) ;  /* 0x0000011000017945 */ /* 0x000fe20003800000 */
[----:B------:R-:W-:Y:S01]  /*5630*/  ISETP.GT.AND P2, PT, R0, 0x1, P0 ;  /* 0x000000010000780c */ /* 0x000fe20000744270 */
[----:B------:R-:W-:Y:S02]  /*5640*/  IMAD.IADD R9, R97, 0x1, R9 ;  /* 0x0000000161097824 */ /* 0x000fe400078e0209 */
[----:B------:R-:W-:-:S02]  /*5650*/  IMAD.SHL.U32 R93, R4, 0x200, RZ ;  /* 0x00000200045d7824 */ /* 0x000fc400078e00ff */
[----:B------:R-:W-:-:S03]  /*5660*/  IMAD.WIDE.U32 R90, R23, R12, R8 ;  /* 0x0000000c175a7225 */ /* 0x000fc600078e0008 */
[----:B------:R-:W-:Y:S01]  /*5670*/  IADD3 R8, P1, R93, R160, RZ ;  /* 0x000000a05d087210 */ /* 0x000fe20007f3e0ff */
[----:B------:R-:W-:Y:S01]  /*5680*/  IMAD.IADD R5, R13, 0x1, R91 ;  /* 0x000000010d057824 */ /* 0x000fe200078e025b */
[----:B------:R-:W-:-:S03]  /*5690*/  LEA R4, P4, R90, R10, 0x2 ;  /* 0x0000000a5a047211 */ /* 0x000fc600078810ff */
[----:B------:R-:W-:Y:S01]  /*56a0*/  IMAD.X R9, R95, 0x1, R161, P1 ;  /* 0x000000015f097824 */ /* 0x000fe200008e06a1 */
[----:B------:R-:W-:Y:S02]  /*56b0*/  LEA.HI.X R5, R90, R11, R5, 0x2, P4 ;  /* 0x0000000b5a057211 */ /* 0x000fe400020f1405 */
[----:B---3--:R-:W-:-:S05]  /*56c0*/  LOP3.LUT R15, R154, 0xffffe000, RZ, 0xc0, !PT ;  /* 0xffffe0009a0f7812 */ /* 0x008fca00078ec0ff */
[----:B------:R-:W-:-:S04]  /*56d0*/  FMUL R15, R15, R156 ;  /* 0x0000009c0f0f7220 */ /* 0x000fc80000400000 */
[----:B------:R-:W-:-:S05]  /*56e0*/  FFMA R15, R24, R155, R15 ;  /* 0x0000009b180f7223 */ /* 0x000fca000000000f */
[----:B------:R-:W-:-:S05]  /*56f0*/  F2FP.TF32.F32.PACK_B R15, R15 ;  /* 0x0000000fff0f723e */ /* 0x000fca00024050ff */
[----:B------:R0:W-:Y:S01]  /*5700*/  @P3 STG.E desc[UR36][R8.64], R15 ;  /* 0x0000000f08003986 */ /* 0x0001e2000c101924 */
[----:B------:R-:W-:Y:S05]  /*5710*/  @!P2 BRA `(.L_x_159) ;  /* 0x000000000004a947 */ /* 0x000fea0003800000 */
[----:B------:R3:W5:Y:S02]  /*5720*/  LDG.E.LTC128B R154, desc[UR36][R4.64+0x4] ;  /* 0x00000424049a7981 */ /* 0x000764000c1e1920 */
.L_x_159:
[----:B------:R-:W-:Y:S05]  /*5730*/  BSYNC B1 ;  /* 0x0000000000017941 */ /* 0x000fea0003800000 */
.L_x_158:
[----:B-----5:R-:W-:Y:S01]  /*5740*/  LOP3.LUT R21, R154, 0xffffe000, RZ, 0xc0, !PT ;  /* 0xffffe0009a157812 */ /* 0x020fe200078ec0ff */
[----:B0-----:R-:W-:Y:S01]  /*5750*/  IMAD.WIDE.U32 R14, R157, R14, R162 ;  /* 0x0000000e9d0e7225 */ /* 0x001fe200078e00a2 */
[----:B------:R-:W-:Y:S01]  /*5760*/  ISETP.GT.AND P1, PT, R3, 0x88, PT ;  /* 0x000000880300780c */ /* 0x000fe20003f24270 */
[----:B------:R-:W-:Y:S02]  /*5770*/  BSSY B1, `(.L_x_160) ;  /* 0x000000f000017945 */ /* 0x000fe40003800000 */
[----:B------:R-:W-:Y:S01]  /*5780*/  FMUL R24, R21, R156 ;  /* 0x0000009c15187220 */ /* 0x000fe20000400000 */
[----:B------:R-:W-:Y:S01]  /*5790*/  ISETP.GT.AND P3, PT, R0, RZ, P1 ;  /* 0x000000ff0000720c */ /* 0x000fe20000f64270 */
[----:B------:R-:W-:Y:S01]  /*57a0*/  IMAD.IADD R97, R97, 0x1, R15 ;  /* 0x0000000161617824 */ /* 0x000fe200078e020f */
[-C--:B------:R-:W-:Y:S01]  /*57b0*/  IADD3 R20, P5, R20, R14.reuse, RZ ;  /* 0x0000000e14147210 */ /* 0x080fe20007fbe0ff */
[----:B------:R-:W-:Y:S01]  /*57c0*/  FFMA R25, R25, R155, R24 ;  /* 0x0000009b19197223 */ /* 0x000fe20000000018 */
[----:B------:R-:W-:-:S03]  /*57d0*/  IADD3 R14, P4, R6, R14, RZ ;  /* 0x0000000e060e7210 */ /* 0x000fc60007f9e0ff */
[----:B------:R-:W-:Y:S01]  /*57e0*/  IMAD.X R158, R97, 0x1, R159, P5 ;  /* 0x00000001619e7824 */ /* 0x000fe200028e069f */
[----:B------:R-:W-:Y:S01]  /*57f0*/  F2FP.TF32.F32.PACK_B R25, R25 ;  /* 0x00000019ff19723e */ /* 0x000fe200024050ff */
[----:B------:R-:W-:Y:S01]  /*5800*/  IMAD.X R15, R7, 0x1, R97, P4 ;  /* 0x00000001070f7824 */ /* 0x000fe200020e0661 */
[----:B------:R-:W-:-:S03]  /*5810*/  LEA R6, P5, R20, R10, 0x2 ;  /* 0x0000000a14067211 */ /* 0x000fc600078a10ff */
[----:B------:R0:W-:Y:S01]  /*5820*/  @P2 STG.E desc[UR36][R8.64+0x4], R25 ;  /* 0x0000041908002986 */ /* 0x0001e2000c101924 */
[----:B------:R-:W-:Y:S01]  /*5830*/  LEA.HI.X R7, R20, R11, R158, 0x2, P5 ;  /* 0x0000000b14077211 */ /* 0x000fe200028f149e */
[----:B------:R-:W-:Y:S08]  /*5840*/  @!P3 BRA `(.L_x_161) ;  /* 0x000000000004b947 */ /* 0x000ff00003800000 */
[----:B------:R0:W5:Y:S02]  /*5850*/  LDG.E.LTC128B R154, desc[UR36][R6.64] ;  /* 0x00000024069a7981 */ /* 0x000164000c1e1920 */
.L_x_161:
[----:B------:R-:W-:Y:S05]  /*5860*/  BSYNC B1 ;  /* 0x0000000000017941 */ /* 0x000fea0003800000 */
.L_x_160:
[----:B-----5:R-:W-:Y:S01]  /*5870*/  LOP3.LUT R3, R154, 0xffffe000, RZ, 0xc0, !PT ;  /* 0xffffe0009a037812 */ /* 0x020fe200078ec0ff */
[----:B------:R-:W-:Y:S01]  /*5880*/  IMAD.WIDE.U32 R14, R23, R12, R14 ;  /* 0x0000000c170e7225 */ /* 0x000fe200078e000e */
[----:B0-----:R-:W-:Y:S01]  /*5890*/  IADD3 R6, P4, R8, R167, RZ ;  /* 0x000000a708067210 */ /* 0x001fe20007f9e0ff */
[----:B------:R-:W-:Y:S01]  /*58a0*/  BSSY B1, `(.L_x_162) ;  /* 0x000000c000017945 */ /* 0x000fe20003800000 */
[----:B------:R-:W-:Y:S01]  /*58b0*/  ISETP.GT.AND P2, PT, R0, 0x1, P1 ;  /* 0x000000010000780c */ /* 0x000fe20000f44270 */
[----:B------:R-:W-:Y:S01]  /*58c0*/  FMUL R3, R3, R156 ;  /* 0x0000009c03037220 */ /* 0x000fe20000400000 */
[----:B------:R-:W-:Y:S01]  /*58d0*/  IMAD.IADD R13, R13, 0x1, R15 ;  /* 0x000000010d0d7824 */ /* 0x000fe200078e020f */
[----:B------:R-:W-:Y:S01]  /*58e0*/  LEA R10, P5, R14, R10, 0x2 ;  /* 0x0000000a0e0a7211 */ /* 0x000fe200078a10ff */
[----:B------:R-:W-:Y:S02]  /*58f0*/  IMAD.X R7, R9, 0x1, R169, P4 ;  /* 0x0000000109077824 */ /* 0x000fe400020e06a9 */
[----:B------:R-:W-:Y:S01]  /*5900*/  FFMA R3, R26, R155, R3 ;  /* 0x0000009b1a037223 */ /* 0x000fe20000000003 */
[----:B------:R-:W-:-:S04]  /*5910*/  LEA.HI.X R11, R14, R11, R13, 0x2, P5 ;  /* 0x0000000b0e0b7211 */ /* 0x000fc800028f140d */
[----:B------:R-:W-:-:S05]  /*5920*/  F2FP.TF32.F32.PACK_B R3, R3 ;  /* 0x00000003ff03723e */ /* 0x000fca00024050ff */
[----:B------:R0:W-:Y:S01]  /*5930*/  @P3 STG.E desc[UR36][R6.64], R3 ;  /* 0x0000000306003986 */ /* 0x0001e2000c101924 */
[----:B------:R-:W-:Y:S05]  /*5940*/  @!P2 BRA `(.L_x_163) ;  /* 0x000000000004a947 */ /* 0x000fea0003800000 */
[----:B------:R0:W5:Y:S02]  /*5950*/  LDG.E.LTC128B R154, desc[UR36][R10.64+0x4] ;  /* 0x000004240a9a7981 */ /* 0x000164000c1e1920 */
.L_x_163:
[----:B------:R-:W-:Y:S05]  /*5960*/  BSYNC B1 ;  /* 0x0000000000017941 */ /* 0x000fea0003800000 */
.L_x_162:
[----:B0----5:R-:W-:Y:S01]  /*5970*/  LOP3.LUT R3, R154, 0xffffe000, RZ, 0xc0, !PT ;  /* 0xffffe0009a037812 */ /* 0x021fe200078ec0ff */
[----:B------:R-:W-:Y:S01]  /*5980*/  BSSY B1, `(.L_x_164) ;  /* 0x0000008000017945 */ /* 0x000fe20003800000 */
[----:B------:R-:W-:-:S03]  /*5990*/  ISETP.GT.AND P3, PT, R0, 0x8, P0 ;  /* 0x000000080000780c */ /* 0x000fc60000764270 */
[----:B------:R-:W-:-:S04]  /*59a0*/  FMUL R12, R3, R156 ;  /* 0x0000009c030c7220 */ /* 0x000fc80000400000 */
[----:B------:R-:W-:-:S05]  /*59b0*/  FFMA R27, R27, R155, R12 ;  /* 0x0000009b1b1b7223 */ /* 0x000fca000000000c */
[----:B------:R-:W-:-:S05]  /*59c0*/  F2FP.TF32.F32.PACK_B R27, R27 ;  /* 0x0000001bff1b723e */ /* 0x000fca00024050ff */
[----:B------:R0:W-:Y:S01]  /*59d0*/  @P2 STG.E desc[UR36][R6.64+0x4], R27 ;  /* 0x0000041b06002986 */ /* 0x0001e2000c101924 */
[----:B------:R-:W-:Y:S05]  /*59e0*/  @!P3 BRA `(.L_x_165) ;  /* 0x000000000004b947 */ /* 0x000fea0003800000 */
[----:B------:R0:W5:Y:S02]  /*59f0*/  LDG.E.LTC128B R154, desc[UR36][R4.64+0x20] ;  /* 0x00002024049a7981 */ /* 0x000164000c1e1920 */
.L_x_165:
[----:B------:R-:W-:Y:S05]  /*5a00*/  BSYNC B1 ;  /* 0x0000000000017941 */ /* 0x000fea0003800000 */
.L_x_164:
[----:B-----5:R-:W-:Y:S01]  /*5a10*/  LOP3.LUT R3, R154, 0xffffe000, RZ, 0xc0, !PT ;  /* 0xffffe0009a037812 */ /* 0x020fe200078ec0ff */
[----:B0-----:R-:W-:Y:S01]  /*5a20*/  IMAD.MOV.U32 R6, RZ, RZ, R8 ;  /* 0x000000ffff067224 */ /* 0x001fe200078e0008 */
[----:B------:R-:W-:Y:S01]  /*5a30*/  ISETP.GT.AND P2, PT, R0, 0x9, P0 ;  /* 0x000000090000780c */ /* 0x000fe20000744270 */
[----:B------:R-:W-:Y:S01]  /*5a40*/  IMAD.MOV.U32 R7, RZ, RZ, R9 ;  /* 0x000000ffff077224 */ /* 0x000fe200078e0009 */
[----:B------:R-:W-:Y:S01]  /*5a50*/  BSSY B1, `(.L_x_166) ;  /* 0x0000007000017945 */ /* 0x000fe20003800000 */
[----:B------:R-:W-:-:S04]  /*5a60*/  FMUL R3, R3, R156 ;  /* 0x0000009c03037220 */ /* 0x000fc80000400000 */
[----:B------:R-:W-:-:S05]  /*5a70*/  FFMA R3, R28, R155, R3 ;  /* 0x0000009b1c037223 */ /* 0x000fca0000000003 */
[----:B------:R-:W-:-:S05]  /*5a80*/  F2FP.TF32.F32.PACK_B R3, R3 ;  /* 0x00000003ff03723e */ /* 0x000fca00024050ff */
[----:B------:R0:W-:Y:S01]  /*5a90*/  @P3 STG.E desc[UR36][R6.64+0x20], R3 ;  /* 0x0000200306003986 */ /* 0x0001e2000c101924 */
[----:B------:R-:W-:Y:S05]  /*5aa0*/  @!P2 BRA `(.L_x_167) ;  /* 0x000000000004a947 */ /* 0x000fea0003800000 */
[----:B------:R0:W5:Y:S02]  /*5ab0*/  LDG.E.LTC128B R154, desc[UR36][R4.64+0x24] ;  /* 0x00002424049a7981 */ /* 0x000164000c1e1920 */
.L_x_167:
[----:B------:R-:W-:Y:S05]  /*5ac0*/  BSYNC B1 ;  /* 0x0000000000017941 */ /* 0x000fea0003800000 */
.L_x_166:
        /* <DEDUP_REMOVED lines=9> */
.L_x_169:
[----:B------:R-:W-:Y:S05]  /*5b60*/  BSYNC B1 ;  /* 0x0000000000017941 */ /* 0x000fea0003800000 */
.L_x_168:
[----:B-----5:R-:W-:Y:S01]  /*5b70*/  LOP3.LUT R3, R154, 0xffffe000, RZ, 0xc0, !PT ;  /* 0xffffe0009a037812 */ /* 0x020fe200078ec0ff */
[----:B------:R-:W-:Y:S01]  /*5b80*/  BSSY B1, `(.L_x_170) ;  /* 0x000000a000017945 */ /* 0x000fe20003800000 */
[----:B------:R-:W-:Y:S02]  /*5b90*/  IADD3 R8, P3, R167, R8, RZ ;  /* 0x00000008a7087210 */ /* 0x000fe40007f7e0ff */
[----:B------:R-:W-:Y:S01]  /*5ba0*/  ISETP.GT.AND P2, PT, R0, 0x9, P1 ;  /* 0x000000090000780c */ /* 0x000fe20000f44270 */
[----:B------:R-:W-:Y:S02]  /*5bb0*/  FMUL R3, R3, R156 ;  /* 0x0000009c03037220 */ /* 0x000fe40000400000 */
[----:B------:R-:W-:Y:S02]  /*5bc0*/  IMAD.X R9, R169, 0x1, R9, P3 ;  /* 0x00000001a9097824 */ /* 0x000fe400018e0609 */
[----:B------:R-:W-:-:S05]  /*5bd0*/  FFMA R3, R30, R155, R3 ;  /* 0x0000009b1e037223 */ /* 0x000fca0000000003 */
[----:B------:R-:W-:-:S05]  /*5be0*/  F2FP.TF32.F32.PACK_B R3, R3 ;  /* 0x00000003ff03723e */ /* 0x000fca00024050ff */
[----:B------:R0:W-:Y:S01]  /*5bf0*/  @P4 STG.E desc[UR36][R8.64+0x20], R3 ;  /* 0x0000200308004986 */ /* 0x0001e2000c101924 */
[----:B------:R-:W-:Y:S05]  /*5c00*/  @!P2 BRA `(.L_x_171) ;  /* 0x000000000004a947 */ /* 0x000fea0003800000 */
[----:B------:R0:W5:Y:S02]  /*5c10*/  LDG.E.LTC128B R154, desc[UR36][R10.64+0x24] ;  /* 0x000024240a9a7981 */ /* 0x000164000c1e1920 */
.L_x_171:
[----:B------:R-:W-:Y:S05]  /*5c20*/  BSYNC B1 ;  /* 0x0000000000017941 */ /* 0x000fea0003800000 */
.L_x_170:
[----:B0----5:R-:W-:Y:S01]  /*5c30*/  LOP3.LUT R3, R154, 0xffffe000, RZ, 0xc0, !PT ;  /* 0xffffe0009a037812 */ /* 0x021fe200078ec0ff */
[----:B------:R-:W-:Y:S01]  /*5c40*/  BSSY B1, `(.L_x_172) ;  /* 0x000000a000017945 */ /* 0x000fe20003800000 */
[----:B------:R-:W-:Y:S02]  /*5c50*/  IADD3 R8, P4, P5, R167, R160, R93 ;  /* 0x000000a0a7087210 */ /* 0x000fe40007d9e05d */
[----:B------:R-:W-:Y:S01]  /*5c60*/  ISETP.GT.AND P3, PT, R0, 0x10, P0 ;  /* 0x000000100000780c */ /* 0x000fe20000764270 */
[----:B------:R-:W-:Y:S01]  /*5c70*/  FMUL R12, R3, R156 ;  /* 0x0000009c030c7220 */ /* 0x000fe20000400000 */
[----:B------:R-:W-:-:S03]  /*5c80*/  IADD3.X R9, R169, R161, R95, P4, P5 ;  /* 0x000000a1a9097210 */ /* 0x000fc600027ea45f */
[----:B------:R-:W-:-:S05]  /*5c90*/  FFMA R31, R31, R155, R12 ;  /* 0x0000009b1f1f7223 */ /* 0x000fca000000000c */
[----:B------:R-:W-:-:S05]  /*5ca0*/  F2FP.TF32.F32.PACK_B R31, R31 ;  /* 0x0000001fff1f723e */ /* 0x000fca00024050ff */
[----:B------:R0:W-:Y:S01]  /*5cb0*/  @P2 STG.E desc[UR36][R8.64+0x24], R31 ;  /* 0x0000241f08002986 */ /* 0x0001e2000c101924 */
[----:B------:R-:W-:Y:S05]  /*5cc0*/  @!P3 BRA `(.L_x_173) ;  /* 0x000000000004b947 */ /* 0x000fea0003800000 */
[----:B------:R0:W5:Y:S02]  /*5cd0*/  LDG.E.LTC128B R154, desc[UR36][R4.64+0x40] ;  /* 0x00004024049a7981 */ /* 0x000164000c1e1920 */
.L_x_173:
[----:B------:R-:W-:Y:S05]  /*5ce0*/  BSYNC B1 ;  /* 0x0000000000017941 */ /* 0x000fea0003800000 */
.L_x_172:
[----:B-----5:R-:W-:Y:S01]  /*5cf0*/  LOP3.LUT R3, R154, 0xffffe000, RZ, 0xc0, !PT ;  /* 0xffffe0009a037812 */ /* 0x020fe200078ec0ff */
        /* <DEDUP_REMOVED lines=8> */
.L_x_175:
[----:B------:R-:W-:Y:S05]  /*5d80*/  BSYNC B1 ;  /* 0x0000000000017941 */ /* 0x000fea0003800000 */
.L_x_174:
        /* <DEDUP_REMOVED lines=9> */
.L_x_177:
[----:B------:R-:W-:Y:S05]  /*5e20*/  BSYNC B1 ;  /* 0x0000000000017941 */ /* 0x000fea0003800000 */
.L_x_176:
        /* <DEDUP_REMOVED lines=9> */
.L_x_179:
[----:B------:R-:W-:Y:S05]  /*5ec0*/  BSYNC B1 ;  /* 0x0000000000017941 */ /* 0x000fea0003800000 */
.L_x_178:
        /* <DEDUP_REMOVED lines=9> */
.L_x_181:
[----:B------:R-:W-:Y:S05]  /*5f60*/  BSYNC B1 ;  /* 0x0000000000017941 */ /* 0x000fea0003800000 */
.L_x_180:
        /* <DEDUP_REMOVED lines=9> */
.L_x_183:
[----:B------:R-:W-:Y:S05]  /*6000*/  BSYNC B1 ;  /* 0x0000000000017941 */ /* 0x000fea0003800000 */
.L_x_182:
        /* <DEDUP_REMOVED lines=9> */
.L_x_185:
[----:B------:R-:W-:Y:S05]  /*60a0*/  BSYNC B1 ;  /* 0x0000000000017941 */ /* 0x000fea0003800000 */
.L_x_184:
        /* <DEDUP_REMOVED lines=9> */
.L_x_187:
[----:B------:R-:W-:Y:S05]  /*6140*/  BSYNC B1 ;  /* 0x0000000000017941 */ /* 0x000fea0003800000 */
.L_x_186:
        /* <DEDUP_REMOVED lines=9> */
.L_x_189:
[----:B------:R-:W-:Y:S05]  /*61e0*/  BSYNC B1 ;  /* 0x0000000000017941 */ /* 0x000fea0003800000 */
.L_x_188:
        /* <DEDUP_REMOVED lines=9> */
.L_x_191:
[----:B------:R-:W-:Y:S05]  /*6280*/  BSYNC B1 ;  /* 0x0000000000017941 */ /* 0x000fea0003800000 */
.L_x_190:
        /* <DEDUP_REMOVED lines=9> */
.L_x_193:
[----:B------:R-:W-:Y:S05]  /*6320*/  BSYNC B1 ;  /* 0x0000000000017941 */ /* 0x000fea0003800000 */
.L_x_192:
        /* <DEDUP_REMOVED lines=9> */
.L_x_195:
[----:B------:R-:W-:Y:S05]  /*63c0*/  BSYNC B1 ;  /* 0x0000000000017941 */ /* 0x000fea0003800000 */
.L_x_194:
        /* <DEDUP_REMOVED lines=9> */
.L_x_197:
[----:B------:R-:W-:Y:S05]  /*6460*/  BSYNC B1 ;  /* 0x0000000000017941 */ /* 0x000fea0003800000 */
.L_x_196:
        /* <DEDUP_REMOVED lines=9> */
.L_x_199:
[----:B------:R-:W-:Y:S05]  /*6500*/  BSYNC B1 ;  /* 0x0000000000017941 */ /* 0x000fea0003800000 */
.L_x_198:
        /* <DEDUP_REMOVED lines=9> */
.L_x_201:
[----:B------:R-:W-:Y:S05]  /*65a0*/  BSYNC B1 ;  /* 0x0000000000017941 */ /* 0x000fea0003800000 */
.L_x_200:
        /* <DEDUP_REMOVED lines=9> */
.L_x_203:
[----:B------:R-:W-:Y:S05]  /*6640*/  BSYNC B1 ;  /* 0x0000000000017941 */ /* 0x000fea0003800000 */
.L_x_202:
        /* <DEDUP_REMOVED lines=9> */
.L_x_205:
[----:B------:R-:W-:Y:S05]  /*66e0*/  BSYNC B1 ;  /* 0x0000000000017941 */ /* 0x000fea0003800000 */
.L_x_204:
        /* <DEDUP_REMOVED lines=9> */
.L_x_207:
[----:B------:R-:W-:Y:S05]  /*6780*/  BSYNC B1 ;  /* 0x0000000000017941 */ /* 0x000fea0003800000 */
.L_x_206:
        /* <DEDUP_REMOVED lines=9> */
.L_x_209:
[----:B------:R-:W-:Y:S05]  /*6820*/  BSYNC B1 ;  /* 0x0000000000017941 */ /* 0x000fea0003800000 */
.L_x_208:
        /* <DEDUP_REMOVED lines=9> */
.L_x_211:
[----:B------:R-:W-:Y:S05]  /*68c0*/  BSYNC B1 ;  /* 0x0000000000017941 */ /* 0x000fea0003800000 */
.L_x_210:
        /* <DEDUP_REMOVED lines=9> */
.L_x_213:
[----:B------:R-:W-:Y:S05]  /*6960*/  BSYNC B1 ;  /* 0x0000000000017941 */ /* 0x000fea0003800000 */
.L_x_212:
        /* <DEDUP_REMOVED lines=9> */
.L_x_215:
[----:B------:R-:W-:Y:S05]  /*6a00*/  BSYNC B1 ;  /* 0x0000000000017941 */ /* 0x000fea0003800000 */
.L_x_214:
        /* <DEDUP_REMOVED lines=9> */
.L_x_217:
[----:B------:R-:W-:Y:S05]  /*6aa0*/  BSYNC B1 ;  /* 0x0000000000017941 */ /* 0x000fea0003800000 */
.L_x_216:
        /* <DEDUP_REMOVED lines=9> */
.L_x_219:
[----:B------:R-:W-:Y:S05]  /*6b40*/  BSYNC B1 ;  /* 0x0000000000017941 */ /* 0x000fea0003800000 */
.L_x_218:
        /* <DEDUP_REMOVED lines=9> */
.L_x_221:
[----:B------:R-:W-:Y:S05]  /*6be0*/  BSYNC B1 ;  /* 0x0000000000017941 */ /* 0x000fea0003800000 */
.L_x_220:
        /* <DEDUP_REMOVED lines=9> */
.L_x_223:
[----:B------:R-:W-:Y:S05]  /*6c80*/  BSYNC B1 ;  /* 0x0000000000017941 */ /* 0x000fea0003800000 */
.L_x_222:
        /* <DEDUP_REMOVED lines=9> */
.L_x_225:
[----:B------:R-:W-:Y:S05]  /*6d20*/  BSYNC B1 ;  /* 0x0000000000017941 */ /* 0x000fea0003800000 */
.L_x_224:
        /* <DEDUP_REMOVED lines=9> */
.L_x_227:
[----:B------:R-:W-:Y:S05]  /*6dc0*/  BSYNC B1 ;  /* 0x0000000000017941 */ /* 0x000fea0003800000 */
.L_x_226:
        /* <DEDUP_REMOVED lines=9> */
.L_x_229:
[----:B------:R-:W-:Y:S05]  /*6e60*/  BSYNC B1 ;  /* 0x0000000000017941 */ /* 0x000fea0003800000 */
.L_x_228:
        /* <DEDUP_REMOVED lines=9> */
.L_x_231:
[----:B------:R-:W-:Y:S05]  /*6f00*/  BSYNC B1 ;  /* 0x0000000000017941 */ /* 0x000fea0003800000 */
.L_x_230:
        /* <DEDUP_REMOVED lines=9> */
.L_x_233:
[----:B------:R-:W-:Y:S05]  /*6fa0*/  BSYNC B1 ;  /* 0x0000000000017941 */ /* 0x000fea0003800000 */
.L_x_232:
        /* <DEDUP_REMOVED lines=9> */
.L_x_235:
[----:B------:R-:W-:Y:S05]  /*7040*/  BSYNC B1 ;  /* 0x0000000000017941 */ /* 0x000fea0003800000 */
.L_x_234:
        /* <DEDUP_REMOVED lines=9> */
.L_x_237:
[----:B------:R-:W-:Y:S05]  /*70e0*/  BSYNC B1 ;  /* 0x0000000000017941 */ /* 0x000fea0003800000 */
.L_x_236:
        /* <DEDUP_REMOVED lines=9> */
.L_x_239:
[----:B------:R-:W-:Y:S05]  /*7180*/  BSYNC B1 ;  /* 0x0000000000017941 */ /* 0x000fea0003800000 */
.L_x_238:
        /* <DEDUP_REMOVED lines=9> */
.L_x_241:
[----:B------:R-:W-:Y:S05]  /*7220*/  BSYNC B1 ;  /* 0x0000000000017941 */ /* 0x000fea0003800000 */
.L_x_240:
        /* <DEDUP_REMOVED lines=9> */
.L_x_243:
[----:B------:R-:W-:Y:S05]  /*72c0*/  BSYNC B1 ;  /* 0x0000000000017941 */ /* 0x000fea0003800000 */
.L_x_242:
        /* <DEDUP_REMOVED lines=9> */
.L_x_245:
[----:B------:R-:W-:Y:S05]  /*7360*/  BSYNC B1 ;  /* 0x0000000000017941 */ /* 0x000fea0003800000 */
.L_x_244:
        /* <DEDUP_REMOVED lines=9> */
.L_x_247:
[----:B------:R-:W-:Y:S05]  /*7400*/  BSYNC B1 ;  /* 0x0000000000017941 */ /* 0x000fea0003800000 */
.L_x_246:
        /* <DEDUP_REMOVED lines=9> */
.L_x_249:
[----:B------:R-:W-:Y:S05]  /*74a0*/  BSYNC B1 ;  /* 0x0000000000017941 */ /* 0x000fea0003800000 */
.L_x_248:
        /* <DEDUP_REMOVED lines=9> */
.L_x_251:
[----:B------:R-:W-:Y:S05]  /*7540*/  BSYNC B1 ;  /* 0x0000000000017941 */ /* 0x000fea0003800000 */
.L_x_250:
        /* <DEDUP_REMOVED lines=9> */
.L_x_253:
[----:B------:R-:W-:Y:S05]  /*75e0*/  BSYNC B1 ;  /* 0x0000000000017941 */ /* 0x000fea0003800000 */
.L_x_252:
        /* <DEDUP_REMOVED lines=9> */
.L_x_255:
[----:B------:R-:W-:Y:S05]  /*7680*/  BSYNC B1 ;  /* 0x0000000000017941 */ /* 0x000fea0003800000 */
.L_x_254:
        /* <DEDUP_REMOVED lines=9> */
.L_x_257:
[----:B------:R-:W-:Y:S05]  /*7720*/  BSYNC B1 ;  /* 0x0000000000017941 */ /* 0x000fea0003800000 */
.L_x_256:
        /* <DEDUP_REMOVED lines=9> */
.L_x_259:
[----:B------:R-:W-:Y:S05]  /*77c0*/  BSYNC B1 ;  /* 0x0000000000017941 */ /* 0x000fea0003800000 */
.L_x_258:
        /* <DEDUP_REMOVED lines=9> */
.L_x_261:
[----:B------:R-:W-:Y:S05]  /*7860*/  BSYNC B1 ;  /* 0x0000000000017941 */ /* 0x000fea0003800000 */
.L_x_260:
        /* <DEDUP_REMOVED lines=9> */
.L_x_263:
[----:B------:R-:W-:Y:S05]  /*7900*/  BSYNC B1 ;  /* 0x0000000000017941 */ /* 0x000fea0003800000 */
.L_x_262:
        /* <DEDUP_REMOVED lines=9> */
.L_x_265:
[----:B------:R-:W-:Y:S05]  /*79a0*/  BSYNC B1 ;  /* 0x0000000000017941 */ /* 0x000fea0003800000 */
.L_x_264:
        /* <DEDUP_REMOVED lines=9> */
.L_x_267:
[----:B------:R-:W-:Y:S05]  /*7a40*/  BSYNC B1 ;  /* 0x0000000000017941 */ /* 0x000fea0003800000 */
.L_x_266:
        /* <DEDUP_REMOVED lines=9> */
.L_x_269:
[----:B------:R-:W-:Y:S05]  /*7ae0*/  BSYNC B1 ;  /* 0x0000000000017941 */ /* 0x000fea0003800000 */
.L_x_268:
        /* <DEDUP_REMOVED lines=9> */
.L_x_271:
[----:B------:R-:W-:Y:S05]  /*7b80*/  BSYNC B1 ;  /* 0x0000000000017941 */ /* 0x000fea0003800000 */
.L_x_270:
        /* <DEDUP_REMOVED lines=9> */
.L_x_273:
[----:B------:R-:W-:Y:S05]  /*7c20*/  BSYNC B1 ;  /* 0x0000000000017941 */ /* 0x000fea0003800000 */
.L_x_272:
        /* <DEDUP_REMOVED lines=9> */
.L_x_275:
[----:B------:R-:W-:Y:S05]  /*7cc0*/  BSYNC B1 ;  /* 0x0000000000017941 */ /* 0x000fea0003800000 */
.L_x_274:
        /* <DEDUP_REMOVED lines=9> */
.L_x_277:
[----:B------:R-:W-:Y:S05]  /*7d60*/  BSYNC B1 ;  /* 0x0000000000017941 */ /* 0x000fea0003800000 */
.L_x_276:
        /* <DEDUP_REMOVED lines=9> */
.L_x_279:
[----:B------:R-:W-:Y:S05]  /*7e00*/  BSYNC B1 ;  /* 0x0000000000017941 */ /* 0x000fea0003800000 */
.L_x_278:
[----:B0----5:R-:W-:Y:S01]  /*7e10*/  LOP3.LUT R3, R154, 0xffffe000, RZ, 0xc0, !PT ;  /* 0xffffe0009a037812 */ /* 0x021fe200078ec0ff */
[----:B------:R-:W-:Y:S01]  /*7e20*/  BSSY B1, `(.L_x_280) ;  /* 0x0000008000017945 */ /* 0x000fe20003800000 */
[----:B------:R-:W-:-:S03]  /*7e30*/  ISETP.GT.AND P2, PT, R0, 0x78, P1 ;  /* 0x000000780000780c */ /* 0x000fc60000f44270 */
[----:B---3--:R-:W-:-:S04]  /*7e40*/  FMUL R4, R3, R156 ;  /* 0x0000009c03047220 */ /* 0x008fc80000400000 */
[----:B------:R-:W-:-:S05]  /*7e50*/  FFMA R85, R85, R155, R4 ;  /* 0x0000009b55557223 */ /* 0x000fca0000000004 */
[----:B------:R-:W-:-:S05]  /*7e60*/  F2FP.TF32.F32.PACK_B R85, R85 ;  /* 0x00000055ff55723e */ /* 0x000fca00024050ff */
[----:B------:R0:W-:Y:S01]  /*7e70*/  @P0 STG.E desc[UR36][R6.64+0x1e4], R85 ;  /* 0x0001e45506000986 */ /* 0x0001e2000c101924 */
[----:B------:R-:W-:Y:S05]  /*7e80*/  @!P2 BRA `(.L_x_281) ;  /* 0x000000000004a947 */ /* 0x000fea0003800000 */
[----:B------:R3:W5:Y:S02]  /*7e90*/  LDG.E.LTC128B R154, desc[UR36][R10.64+0x1e0] ;  /* 0x0001e0240a9a7981 */ /* 0x000764000c1e1920 */
.L_x_281:
[----:B------:R-:W-:Y:S05]  /*7ea0*/  BSYNC B1 ;  /* 0x0000000000017941 */ /* 0x000fea0003800000 */
.L_x_280:
[----:B-----5:R-:W-:Y:S01]  /*7eb0*/  LOP3.LUT R3, R154, 0xffffe000, RZ, 0xc0, !PT ;  /* 0xffffe0009a037812 */ /* 0x020fe200078ec0ff */
[----:B------:R-:W-:Y:S01]  /*7ec0*/  @P2 IMAD.MOV.U32 R4, RZ, RZ, R8 ;  /* 0x000000ffff042224 */ /* 0x000fe200078e0008 */
[----:B------:R-:W-:Y:S01]  /*7ed0*/  ISETP.GT.AND P1, PT, R0, 0x79, P1 ;  /* 0x000000790000780c */ /* 0x000fe20000f24270 */
[----:B------:R-:W-:Y:S01]  /*7ee0*/  @P2 IMAD.MOV.U32 R5, RZ, RZ, R9 ;  /* 0x000000ffff052224 */ /* 0x000fe200078e0009 */
[----:B------:R-:W-:Y:S01]  /*7ef0*/  BSSY B1, `(.L_x_282) ;  /* 0x0000007000017945 */ /* 0x000fe20003800000 */
[----:B------:R-:W-:-:S04]  /*7f00*/  FMUL R3, R3, R156 ;  /* 0x0000009c03037220 */ /* 0x000fc80000400000 */
[----:B------:R-:W-:-:S05]  /*7f10*/  FFMA R3, R86, R155, R3 ;  /* 0x0000009b56037223 */ /* 0x000fca0000000003 */
[----:B------:R-:W-:-:S05]  /*7f20*/  F2FP.TF32.F32.PACK_B R3, R3 ;  /* 0x00000003ff03723e */ /* 0x000fca00024050ff */
[----:B------:R0:W-:Y:S01]  /*7f30*/  @P2 STG.E desc[UR36][R4.64+0x1e0], R3 ;  /* 0x0001e00304002986 */ /* 0x0001e2000c101924 */
[----:B------:R-:W-:Y:S05]  /*7f40*/  @!P1 BRA `(.L_x_283) ;  /* 0x0000000000049947 */ /* 0x000fea0003800000 */
[----:B------:R0:W5:Y:S02]  /*7f50*/  LDG.E.LTC128B R154, desc[UR36][R10.64+0x1e4] ;  /* 0x0001e4240a9a7981 */ /* 0x000164000c1e1920 */
.L_x_283:
[----:B------:R-:W-:Y:S05]  /*7f60*/  BSYNC B1 ;  /* 0x0000000000017941 */ /* 0x000fea0003800000 */
.L_x_282:
[----:B------:R-:W-:Y:S05]  /*7f70*/  @!P1 BRA `(.L_x_284) ;  /* 0x00000024003c9947 */ /* 0x000fea0003800000 */
[----:B0----5:R-:W-:-:S05]  /*7f80*/  LOP3.LUT R3, R154, 0xffffe000, RZ, 0xc0, !PT ;  /* 0xffffe0009a037812 */ /* 0x021fca00078ec0ff */
[----:B------:R-:W-:-:S04]  /*7f90*/  FMUL R0, R3, R156 ;  /* 0x0000009c03007220 */ /* 0x000fc80000400000 */
[----:B------:R-:W-:-:S05]  /*7fa0*/  FFMA R87, R87, R155, R0 ;  /* 0x0000009b57577223 */ /* 0x000fca0000000000 */
[----:B------:R-:W-:-:S05]  /*7fb0*/  F2FP.TF32.F32.PACK_B R87, R87 ;  /* 0x00000057ff57723e */ /* 0x000fca00024050ff */
[----:B------:R0:W-:Y:S01]  /*7fc0*/  STG.E desc[UR36][R8.64+0x1e4], R87 ;  /* 0x0001e45708007986 */ /* 0x0001e2000c101924 */
[----:B------:R-:W-:Y:S05]  /*7fd0*/  BRA `(.L_x_284) ;  /* 0x0000002400247947 */ /* 0x000fea0003800000 */
.L_x_33:
[----:B------:R-:W-:Y:S01]  /*7fe0*/  ULDC.64 UR4, c[0x0][0x5c0] ;  /* 0x0001700000047ab9 */ /* 0x000fe20000000a00 */
[-C--:B------:R-:W-:Y:S01]  /*7ff0*/  FMUL R15, R88, R155.reuse ;  /* 0x0000009b580f7220 */ /* 0x080fe20000400000 */
[----:B------:R-:W-:Y:S01]  /*8000*/  LEA R6, P0, R170, UR4, 0x2 ;  /* 0x00000004aa067c11 */ /* 0x000fe2000f8010ff */
[----:B------:R-:W-:Y:S01]  /*8010*/  IMAD.SHL.U32 R11, R4, 0x20, RZ ;  /* 0x00000020040b7824 */ /* 0x000fe200078e00ff */
[----:B------:R-:W-:Y:S01]  /*8020*/  ISETP.GT.AND P5, PT, R0, 0x1, P3 ;  /* 0x000000010000780c */ /* 0x000fe20001fa4270 */
[-C--:B------:R-:W-:Y:S01]  /*8030*/  FMUL R89, R89, R155.reuse ;  /* 0x0000009b59597220 */ /* 0x080fe20000400000 */
[----:B------:R-:W-:Y:S01]  /*8040*/  LEA.HI.X R7, R170, UR5, R173, 0x2, P0 ;  /* 0x00000005aa077c11 */ /* 0x000fe200080f14ad */
[-C--:B------:R-:W-:Y:S01]  /*8050*/  FMUL R21, R90, R155.reuse ;  /* 0x0000009b5a157220 */ /* 0x080fe20000400000 */
[----:B------:R-:W-:Y:S01]  /*8060*/  ISETP.GT.AND P0, PT, R3, 0x8, PT ;  /* 0x000000080300780c */ /* 0x000fe20003f04270 */
[----:B------:R-:W-:Y:S01]  /*8070*/  FMUL R91, R91, R155 ;  /* 0x0000009b5b5b7220 */ /* 0x000fe20000400000 */
[----:B------:R-:W-:Y:S01]  /*8080*/  F2FP.TF32.F32.PACK_B R15, R15 ;  /* 0x0000000fff0f723e */ /* 0x000fe200024050ff */
[-C--:B------:R-:W-:Y:S01]  /*8090*/  FMUL R93, R93, R155.reuse ;  /* 0x0000009b5d5d7220 */ /* 0x080fe20000400000 */
[----:B------:R-:W-:Y:S01]  /*80a0*/  ISETP.GT.AND P1, PT, R0, RZ, P0 ;  /* 0x000000ff0000720c */ /* 0x000fe20000724270 */
[-C--:B------:R-:W-:Y:S01]  /*80b0*/  FMUL R23, R94, R155.reuse ;  /* 0x0000009b5e177220 */ /* 0x080fe20000400000 */
[----:B------:R-:W-:Y:S01]  /*80c0*/  ISETP.GT.AND P4, PT, R0, 0x1, P0 ;  /* 0x000000010000780c */ /* 0x000fe20000784270 */
[----:B------:R0:W-:Y:S01]  /*80d0*/  @P2 STG.E desc[UR36][R6.64], R15 ;  /* 0x0000000f06002986 */ /* 0x0001e2000c101924 */
[----:B------:R-:W-:Y:S01]  /*80e0*/  SHF.L.U64.HI R9, R4, 0x5, R5 ;  /* 0x0000000504097819 */ /* 0x000fe20000010205 */
[-C--:B------:R-:W-:Y:S01]  /*80f0*/  FMUL R95, R95, R155.reuse ;  /* 0x0000009b5f5f7220 */ /* 0x080fe20000400000 */
[-C--:B------:R-:W-:Y:S01]  /*8100*/  IADD3 R12, P2, R11, R6.reuse, RZ ;  /* 0x000000060b0c7210 */ /* 0x080fe20007f5e0ff */
[----:B------:R-:W-:Y:S01]  /*8110*/  FMUL R97, R97, R155 ;  /* 0x0000009b61617220 */ /* 0x000fe20000400000 */
[----:B------:R-:W-:Y:S01]  /*8120*/  F2FP.TF32.F32.PACK_B R89, R89 ;  /* 0x00000059ff59723e */ /* 0x000fe200024050ff */
[----:B------:R-:W-:Y:S01]  /*8130*/  FMUL R99, R99, R155 ;  /* 0x0000009b63637220 */ /* 0x000fe20000400000 */
[----:B------:R-:W-:Y:S01]  /*8140*/  F2FP.TF32.F32.PACK_B R21, R21 ;  /* 0x00000015ff15723e */ /* 0x000fe200024050ff */
[----:B------:R-:W-:Y:S01]  /*8150*/  IMAD.X R13, R9, 0x1, R7, P2 ;  /* 0x00000001090d7824 */ /* 0x000fe200010e0607 */
[----:B------:R-:W-:Y:S01]  /*8160*/  F2FP.TF32.F32.PACK_B R91, R91 ;  /* 0x0000005bff5b723e */ /* 0x000fe200024050ff */
[----:B------:R-:W-:Y:S01]  /*8170*/  @P5 STG.E desc[UR36][R6.64+0x4], R89 ;  /* 0x0000045906005986 */ /* 0x000fe2000c101924 */
[----:B------:R-:W-:Y:S01]  /*8180*/  ISETP.GT.AND P5, PT, R0, 0x8, P3 ;  /* 0x000000080000780c */ /* 0x000fe20001fa4270 */
[-C--:B0-----:R-:W-:Y:S01]  /*8190*/  FMUL R15, R92, R155.reuse ;  /* 0x0000009b5c0f7220 */ /* 0x081fe20000400000 */
[C---:B------:R-:W-:Y:S01]  /*81a0*/  ISETP.GT.AND P2, PT, R0.reuse, 0x9, P3 ;  /* 0x000000090000780c */ /* 0x040fe20001f44270 */
[----:B------:R0:W-:Y:S01]  /*81b0*/  @P1 STG.E desc[UR36][R12.64], R21 ;  /* 0x000000150c001986 */ /* 0x0001e2000c101924 */
[C---:B------:R-:W-:Y:S01]  /*81c0*/  ISETP.GT.AND P1, PT, R0.reuse, 0x8, P0 ;  /* 0x000000080000780c */ /* 0x040fe20000724270 */
[----:B------:R-:W-:Y:S01]  /*81d0*/  FMUL R101, R101, R155 ;  /* 0x0000009b65657220 */ /* 0x000fe20000400000 */
[----:B------:R-:W-:Y:S01]  /*81e0*/  F2FP.TF32.F32.PACK_B R15, R15 ;  /* 0x0000000fff0f723e */ /* 0x000fe200024050ff */
[----:B------:R-:W-:Y:S01]  /*81f0*/  @P4 STG.E desc[UR36][R12.64+0x4], R91 ;  /* 0x0000045b0c004986 */ /* 0x000fe2000c101924 */
[----:B------:R-:W-:Y:S01]  /*8200*/  ISETP.GT.AND P4, PT, R0, 0x9, P0 ;  /* 0x000000090000780c */ /* 0x000fe20000784270 */
[----:B------:R-:W-:Y:S01]  /*8210*/  FMUL R103, R103, R155 ;  /* 0x0000009b67677220 */ /* 0x000fe20000400000 */
[----:B------:R-:W-:Y:S01]  /*8220*/  F2FP.TF32.F32.PACK_B R93, R93 ;  /* 0x0000005dff5d723e */ /* 0x000fe200024050ff */
[----:B------:R-:W-:Y:S01]  /*8230*/  FMUL R105, R105, R155 ;  /* 0x0000009b69697220 */ /* 0x000fe20000400000 */
[----:B------:R-:W-:Y:S01]  /*8240*/  F2FP.TF32.F32.PACK_B R23, R23 ;  /* 0x00000017ff17723e */ /* 0x000fe200024050ff */
[----:B------:R1:W-:Y:S01]  /*8250*/  @P5 STG.E desc[UR36][R6.64+0x20], R15 ;  /* 0x0000200f06005986 */ /* 0x0003e2000c101924 */
[----:B------:R-:W-:Y:S01]  /*8260*/  F2FP.TF32.F32.PACK_B R95, R95 ;  /* 0x0000005fff5f723e */ /* 0x000fe200024050ff */
[-C--:B0-----:R-:W-:Y:S01]  /*8270*/  FMUL R21, R96, R155.reuse ;  /* 0x0000009b60157220 */ /* 0x081fe20000400000 */
[C---:B------:R-:W-:Y:S01]  /*8280*/  ISETP.GT.AND P5, PT, R0.reuse, 0x10, P3 ;  /* 0x000000100000780c */ /* 0x040fe20001fa4270 */
[----:B------:R-:W-:Y:S01]  /*8290*/  @P2 STG.E desc[UR36][R6.64+0x24], R93 ;  /* 0x0000245d06002986 */ /* 0x000fe2000c101924 */
[C---:B------:R-:W-:Y:S01]  /*82a0*/  ISETP.GT.AND P2, PT, R0.reuse, 0x11, P3 ;  /* 0x000000110000780c */ /* 0x040fe20001f44270 */
[----:B------:R-:W-:Y:S01]  /*82b0*/  FMUL R107, R107, R155 ;  /* 0x0000009b6b6b7220 */ /* 0x000fe20000400000 */
[----:B------:R-:W-:Y:S01]  /*82c0*/  F2FP.TF32.F32.PACK_B R21, R21 ;  /* 0x00000015ff15723e */ /* 0x000fe200024050ff */
[----:B------:R0:W-:Y:S01]  /*82d0*/  @P1 STG.E desc[UR36][R12.64+0x20], R23 ;  /* 0x000020170c001986 */ /* 0x0001e2000c101924 */
[C---:B------:R-:W-:Y:S01]  /*82e0*/  ISETP.GT.AND P1, PT, R0.reuse, 0x10, P0 ;  /* 0x000000100000780c */ /* 0x040fe20000724270 */
[----:B------:R-:W-:Y:S01]  /*82f0*/  FMUL R109, R109, R155 ;  /* 0x0000009b6d6d7220 */ /* 0x000fe20000400000 */
[----:B------:R-:W-:Y:S01]  /*8300*/  F2FP.TF32.F32.PACK_B R97, R97 ;  /* 0x00000061ff61723e */ /* 0x000fe200024050ff */
[----:B------:R-:W-:Y:S01]  /*8310*/  @P4 STG.E desc[UR36][R12.64+0x24], R95 ;  /* 0x0000245f0c004986 */ /* 0x000fe2000c101924 */
[----:B------:R-:W-:Y:S01]  /*8320*/  ISETP.GT.AND P4, PT, R0, 0x11, P0 ;  /* 0x000000110000780c */ /* 0x000fe20000784270 */
[----:B-1----:R-:W-:Y:S01]  /*8330*/  FMUL R15, R98, R155 ;  /* 0x0000009b620f7220 */ /* 0x002fe20000400000 */
[----:B------:R-:W-:Y:S01]  /*8340*/  F2FP.TF32.F32.PACK_B R99, R99 ;  /* 0x00000063ff63723e */ /* 0x000fe200024050ff */
[----:B------:R1:W-:Y:S01]  /*8350*/  @P5 STG.E desc[UR36][R6.64+0x40], R21 ;  /* 0x0000401506005986 */ /* 0x0003e2000c101924 */
[C---:B------:R-:W-:Y:S01]  /*8360*/  ISETP.GT.AND P5, PT, R0.reuse, 0x18, P3 ;  /* 0x000000180000780c */ /* 0x040fe20001fa4270 */
[----:B------:R-:W-:Y:S01]  /*8370*/  FMUL R111, R111, R155 ;  /* 0x0000009b6f6f7220 */ /* 0x000fe20000400000 */
[----:B------:R-:W-:Y:S01]  /*8380*/  F2FP.TF32.F32.PACK_B R15, R15 ;  /* 0x0000000fff0f723e */ /* 0x000fe200024050ff */
[----:B------:R-:W-:Y:S01]  /*8390*/  @P2 STG.E desc[UR36][R6.64+0x44], R97 ;  /* 0x0000446106002986 */ /* 0x000fe2000c101924 */
[----:B------:R-:W-:Y:S01]  /*83a0*/  ISETP.GT.AND P2, PT, R0, 0x19, P3 ;  /* 0x000000190000780c */ /* 0x000fe20001f44270 */
[----:B0-----:R-:W-:Y:S01]  /*83b0*/  FMUL R23, R100, R155 ;  /* 0x0000009b64177220 */ /* 0x001fe20000400000 */
        /* <DEDUP_REMOVED lines=177> */
[----:B------:R-:W-:Y:S01]  /*8ed0*/  @P1 STG.E desc[UR36][R12.64+0x1a0], R23 ;  /* 0x0001a0170c001986 */ /* 0x000fe2000c101924 */
        /* <DEDUP_REMOVED lines=11> */
[-C--:B------:R-:W-:Y:S01]  /*8f90*/  FMUL R33, R33, R155.reuse ;  /* 0x0000009b21217220 */ /* 0x080fe20000400000 */
[----:B------:R-:W-:Y:S01]  /*8fa0*/  ISETP.GT.AND P3, PT, R0, 0x79, P3 ;  /* 0x000000790000780c */ /* 0x000fe20001f64270 */
[----:B------:R-:W-:Y:S01]  /*8fb0*/  @P1 STG.E desc[UR36][R6.64+0x1c4], R145 ;  /* 0x0001c49106001986 */ /* 0x000fe2000c101924 */
[----:B------:R-:W-:Y:S01]  /*8fc0*/  ISETP.GT.AND P1, PT, R3, 0x80, PT ;  /* 0x000000800300780c */ /* 0x000fe20003f24270 */
[----:B------:R-:W-:Y:S01]  /*8fd0*/  FMUL R35, R35, R155 ;  /* 0x0000009b23237220 */ /* 0x000fe20000400000 */
[----:B------:R-:W-:Y:S01]  /*8fe0*/  F2FP.TF32.F32.PACK_B R149, R149 ;  /* 0x00000095ff95723e */ /* 0x000fe200024050ff */
[----:B------:R1:W-:Y:S01]  /*8ff0*/  @P2 STG.E desc[UR36][R12.64+0x1c0], R15 ;  /* 0x0001c00f0c002986 */ /* 0x0003e2000c101924 */
[----:B------:R-:W-:Y:S01]  /*9000*/  ISETP.GT.AND P2, PT, R3, 0x88, PT ;  /* 0x000000880300780c */ /* 0x000fe20003f44270 */
[-C--:B------:R-:W-:Y:S01]  /*9010*/  FMUL R3, R148, R155.reuse ;  /* 0x0000009b94037220 */ /* 0x080fe20000400000 */
[-C--:B0-----:R-:W-:Y:S01]  /*9020*/  FMUL R21, R150, R155.reuse ;  /* 0x0000009b96157220 */ /* 0x081fe20000400000 */
[----:B------:R-:W-:Y:S01]  /*9030*/  @P4 STG.E desc[UR36][R12.64+0x1c4], R147 ;  /* 0x0001c4930c004986 */ /* 0x000fe2000c101924 */
[C---:B------:R-:W-:Y:S01]  /*9040*/  ISETP.GT.AND P4, PT, R0.reuse, 0x78, P0 ;  /* 0x000000780000780c */ /* 0x040fe20000784270 */
[-C--:B------:R-:W-:Y:S01]  /*9050*/  FMUL R37, R37, R155.reuse ;  /* 0x0000009b25257220 */ /* 0x080fe20000400000 */
[----:B------:R-:W-:Y:S01]  /*9060*/  ISETP.GT.AND P0, PT, R0, 0x79, P0 ;  /* 0x000000790000780c */ /* 0x000fe20000704270 */
[----:B------:R-:W-:Y:S01]  /*9070*/  FMUL R39, R39, R155 ;  /* 0x0000009b27277220 */ /* 0x000fe20000400000 */
[----:B------:R-:W-:Y:S01]  /*9080*/  F2FP.TF32.F32.PACK_B R3, R3 ;  /* 0x00000003ff03723e */ /* 0x000fe200024050ff */
[----:B------:R-:W-:Y:S01]  /*9090*/  FMUL R41, R41, R155 ;  /* 0x0000009b29297220 */ /* 0x000fe20000400000 */
[----:B------:R-:W-:Y:S01]  /*90a0*/  F2FP.TF32.F32.PACK_B R21, R21 ;  /* 0x00000015ff15723e */ /* 0x000fe200024050ff */
[C---:B-1----:R-:W-:Y:S01]  /*90b0*/  IMAD.SHL.U32 R15, R4.reuse, 0x200, RZ ;  /* 0x00000200040f7824 */ /* 0x042fe200078e00ff */
[----:B------:R-:W-:Y:S01]  /*90c0*/  F2FP.TF32.F32.PACK_B R151, R151 ;  /* 0x00000097ff97723e */ /* 0x000fe200024050ff */
[----:B------:R0:W-:Y:S01]  /*90d0*/  @P5 STG.E desc[UR36][R6.64+0x1e0], R3 ;  /* 0x0001e00306005986 */ /* 0x0001e2000c101924 */
[----:B------:R-:W-:Y:S01]  /*90e0*/  SHF.L.U64.HI R5, R4, 0x9, R5 ;  /* 0x0000000904057819 */ /* 0x000fe20000010205 */
[----:B------:R-:W-:Y:S01]  /*90f0*/  FMUL R43, R43, R155 ;  /* 0x0000009b2b2b7220 */ /* 0x000fe20000400000 */
[----:B------:R-:W-:Y:S01]  /*9100*/  F2FP.TF32.F32.PACK_B R25, R25 ;  /* 0x00000019ff19723e */ /* 0x000fe200024050ff */
[----:B------:R-:W-:Y:S01]  /*9110*/  @P3 STG.E desc[UR36][R6.64+0x1e4], R149 ;  /* 0x0001e49506003986 */ /* 0x000fe2000c101924 */
[-C--:B------:R-:W-:Y:S01]  /*9120*/  IADD3 R4, P3, R15, R6.reuse, RZ ;  /* 0x000000060f047210 */ /* 0x080fe20007f7e0ff */
[----:B------:R-:W-:Y:S01]  /*9130*/  FMUL R45, R45, R155 ;  /* 0x0000009b2d2d7220 */ /* 0x000fe20000400000 */
[----:B------:R-:W-:Y:S01]  /*9140*/  F2FP.TF32.F32.PACK_B R27, R27 ;  /* 0x0000001bff1b723e */ /* 0x000fe200024050ff */
[----:B------:R1:W-:Y:S01]  /*9150*/  @P4 STG.E desc[UR36][R12.64+0x1e0], R21 ;  /* 0x0001e0150c004986 */ /* 0x0003e2000c101924 */
[----:B------:R-:W-:Y:S01]  /*9160*/  IADD3 R14, P4, P5, R11, R6, R15 ;  /* 0x000000060b0e7210 */ /* 0x000fe20007d9e00f */
[----:B------:R-:W-:Y:S01]  /*9170*/  FMUL R47, R47, R155 ;  /* 0x0000009b2f2f7220 */ /* 0x000fe20000400000 */
[----:B------:R-:W-:Y:S01]  /*9180*/  F2FP.TF32.F32.PACK_B R29, R29 ;  /* 0x0000001dff1d723e */ /* 0x000fe200024050ff */
[----:B------:R2:W-:Y:S01]  /*9190*/  @P0 STG.E desc[UR36][R12.64+0x1e4], R151 ;  /* 0x0001e4970c000986 */ /* 0x0005e2000c101924 */
[----:B------:R-:W-:Y:S01]  /*91a0*/  ISETP.GT.AND P0, PT, R0, RZ, P1 ;  /* 0x000000ff0000720c */ /* 0x000fe20000f04270 */
[----:B0-----:R-:W-:Y:S01]  /*91b0*/  FMUL R3, R24, R155 ;  /* 0x0000009b18037220 */ /* 0x001fe20000400000 */
[----:B------:R-:W-:Y:S01]  /*91c0*/  IADD3.X R15, R9, R7, R5, P4, P5 ;  /* 0x00000007090f7210 */ /* 0x000fe200027ea405 */
[----:B------:R-:W-:Y:S01]  /*91d0*/  IMAD.X R5, R5, 0x1, R7, P3 ;  /* 0x0000000105057824 */ /* 0x000fe200018e0607 */
[C---:B------:R-:W-:Y:S01]  /*91e0*/  ISETP.GT.AND P5, PT, R0.reuse, 0x1, P1 ;  /* 0x000000010000780c */ /* 0x040fe20000fa4270 */
[-C--:B------:R-:W-:Y:S01]  /*91f0*/  FMUL R49, R49, R155.reuse ;  /* 0x0000009b31317220 */ /* 0x080fe20000400000 */
[----:B------:R-:W-:Y:S01]  /*9200*/  ISETP.GT.AND P4, PT, R0, RZ, P2 ;  /* 0x000000ff0000720c */ /* 0x000fe20001784270 */
[----:B-1----:R-:W-:Y:S01]  /*9210*/  FMUL R21, R26, R155 ;  /* 0x0000009b1a157220 */ /* 0x002fe20000400000 */
[----:B------:R-:W-:Y:S01]  /*9220*/  F2FP.TF32.F32.PACK_B R3, R3 ;  /* 0x00000003ff03723e */ /* 0x000fe200024050ff */
[-C--:B------:R-:W-:Y:S01]  /*9230*/  FMUL R51, R51, R155.reuse ;  /* 0x0000009b33337220 */ /* 0x080fe20000400000 */
[-C--:B------:R-:W-:Y:S01]  /*9240*/  IADD3 R6, P3, R11, R4.reuse, RZ ;  /* 0x000000040b067210 */ /* 0x080fe20007f7e0ff */
[----:B--2---:R-:W-:Y:S01]  /*9250*/  FMUL R13, R28, R155 ;  /* 0x0000009b1c0d7220 */ /* 0x004fe20000400000 */
[----:B------:R-:W-:Y:S01]  /*9260*/  F2FP.TF32.F32.PACK_B R21, R21 ;  /* 0x00000015ff15723e */ /* 0x000fe200024050ff */
[----:B------:R0:W-:Y:S01]  /*9270*/  @P0 STG.E desc[UR36][R4.64], R3 ;  /* 0x0000000304000986 */ /* 0x0001e2000c101924 */
[C---:B------:R-:W-:Y:S01]  /*9280*/  ISETP.GT.AND P0, PT, R0.reuse, 0x1, P2 ;  /* 0x000000010000780c */ /* 0x040fe20001704270 */
[--C-:B------:R-:W-:Y:S01]  /*9290*/  IMAD.X R7, R9, 0x1, R5.reuse, P3 ;  /* 0x0000000109077824 */ /* 0x100fe200018e0605 */
[C---:B------:R-:W-:Y:S01]  /*92a0*/  ISETP.GT.AND P3, PT, R0.reuse, 0x9, P1 ;  /* 0x000000090000780c */ /* 0x040fe20000f64270 */
[----:B------:R-:W-:Y:S01]  /*92b0*/  @P5 STG.E desc[UR36][R4.64+0x4], R25 ;  /* 0x0000041904005986 */ /* 0x000fe2000c101924 */
[----:B------:R-:W-:Y:S01]  /*92c0*/  F2FP.TF32.F32.PACK_B R13, R13 ;  /* 0x0000000dff0d723e */ /* 0x000fe200024050ff */
[-C--:B------:R-:W-:Y:S01]  /*92d0*/  FMUL R53, R53, R155.reuse ;  /* 0x0000009b35357220 */ /* 0x080fe20000400000 */
[----:B------:R-:W-:Y:S01]  /*92e0*/  IADD3 R8, P5, R11, R4, RZ ;  /* 0x000000040b087210 */ /* 0x000fe20007fbe0ff */
[----:B------:R1:W-:Y:S01]  /*92f0*/  @P4 STG.E desc[UR36][R6.64], R21 ;  /* 0x0000001506004986 */ /* 0x0003e2000c101924 */
[----:B------:R-:W-:Y:S01]  /*9300*/  ISETP.GT.AND P4, PT, R0, 0x8, P1 ;  /* 0x000000080000780c */ /* 0x000fe20000f84270 */
[----:B------:R-:W-:Y:S01]  /*9310*/  FMUL R11, R32, R155 ;  /* 0x0000009b200b7220 */ /* 0x000fe20000400000 */
[----:B------:R-:W-:Y:S01]  /*9320*/  F2FP.TF32.F32.PACK_B R31, R31 ;  /* 0x0000001fff1f723e */ /* 0x000fe200024050ff */
[-C--:B0-----:R-:W-:Y:S01]  /*9330*/  FMUL R3, R30, R155.reuse ;  /* 0x0000009b1e037220 */ /* 0x081fe20000400000 */
[----:B------:R-:W-:Y:S01]  /*9340*/  IMAD.X R9, R9, 0x1, R5, P5 ;  /* 0x0000000109097824 */ /* 0x000fe200028e0605 */
[----:B------:R-:W-:Y:S01]  /*9350*/  @P0 STG.E desc[UR36][R6.64+0x4], R27 ;  /* 0x0000041b06000986 */ /* 0x000fe2000c101924 */
[C---:B------:R-:W-:Y:S01]  /*9360*/  ISETP.GT.AND P0, PT, R0.reuse, 0x8, P2 ;  /* 0x000000080000780c */ /* 0x040fe20001704270 */
[----:B------:R-:W-:Y:S01]  /*9370*/  FMUL R55, R55, R155 ;  /* 0x0000009b37377220 */ /* 0x000fe20000400000 */
[----:B------:R-:W-:Y:S01]  /*9380*/  F2FP.TF32.F32.PACK_B R3, R3 ;  /* 0x00000003ff03723e */ /* 0x000fe200024050ff */
[----:B------:R-:W-:Y:S01]  /*9390*/  @P3 STG.E desc[UR36][R4.64+0x24], R29 ;  /* 0x0000241d04003986 */ /* 0x000fe2000c101924 */
[----:B------:R-:W-:Y:S01]  /*93a0*/  ISETP.GT.AND P5, PT, R0, 0x10, P1 ;  /* 0x000000100000780c */ /* 0x000fe20000fa4270 */
[-C--:B-1----:R-:W-:Y:S01]  /*93b0*/  FMUL R21, R36, R155.reuse ;  /* 0x0000009b24157220 */ /* 0x082fe20000400000 */
[C---:B------:R-:W-:Y:S01]  /*93c0*/  ISETP.GT.AND P3, PT, R0.reuse, 0x11, P1 ;  /* 0x000000110000780c */ /* 0x040fe20000f64270 */
[----:B------:R0:W-:Y:S01]  /*93d0*/  @P4 STG.E desc[UR36][R4.64+0x20], R13 ;  /* 0x0000200d04004986 */ /* 0x0001e2000c101924 */
[C---:B------:R-:W-:Y:S01]  /*93e0*/  ISETP.GT.AND P4, PT, R0.reuse, 0x9, P2 ;  /* 0x000000090000780c */ /* 0x040fe20001784270 */
[----:B------:R-:W-:Y:S01]  /*93f0*/  FMUL R57, R57, R155 ;  /* 0x0000009b39397220 */ /* 0x000fe20000400000 */
[----:B------:R-:W-:Y:S01]  /*9400*/  F2FP.TF32.F32.PACK_B R11, R11 ;  /* 0x0000000bff0b723e */ /* 0x000fe200024050ff */
[----:B------:R-:W-:Y:S01]  /*9410*/  FMUL R59, R59, R155 ;  /* 0x0000009b3b3b7220 */ /* 0x000fe20000400000 */
[----:B------:R-:W-:Y:S01]  /*9420*/  F2FP.TF32.F32.PACK_B R33, R33 ;  /* 0x00000021ff21723e */ /* 0x000fe200024050ff */
[----:B------:R1:W-:Y:S01]  /*9430*/  @P0 STG.E desc[UR36][R8.64+0x20], R3 ;  /* 0x0000200308000986 */ /* 0x0003e2000c101924 */
[----:B------:R-:W-:Y:S01]  /*9440*/  ISETP.GT.AND P0, PT, R0, 0x10, P2 ;  /* 0x000000100000780c */ /* 0x000fe20001704270 */
[----:B------:R-:W-:Y:S01]  /*9450*/  FMUL R61, R61, R155 ;  /* 0x0000009b3d3d7220 */ /* 0x000fe20000400000 */
[----:B------:R-:W-:Y:S01]  /*9460*/  F2FP.TF32.F32.PACK_B R35, R35 ;  /* 0x00000023ff23723e */ /* 0x000fe200024050ff */
[----:B------:R-:W-:Y:S01]  /*9470*/  FMUL R63, R63, R155 ;  /* 0x0000009b3f3f7220 */ /* 0x000fe20000400000 */
[----:B------:R-:W-:Y:S01]  /*9480*/  F2FP.TF32.F32.PACK_B R21, R21 ;  /* 0x00000015ff15723e */ /* 0x000fe200024050ff */
[----:B0-----:R-:W-:Y:S01]  /*9490*/  FMUL R13, R34, R155 ;  /* 0x0000009b220d7220 */ /* 0x001fe20000400000 */
[----:B------:R-:W-:Y:S01]  /*94a0*/  F2FP.TF32.F32.PACK_B R37, R37 ;  /* 0x00000025ff25723e */ /* 0x000fe200024050ff */
[----:B------:R-:W-:Y:S01]  /*94b0*/  @P4 STG.E desc[UR36][R14.64+0x24], R31 ;  /* 0x0000241f0e004986 */ /* 0x000fe2000c101924 */
[C---:B------:R-:W-:Y:S01]  /*94c0*/  ISETP.GT.AND P4, PT, R0.reuse, 0x11, P2 ;  /* 0x000000110000780c */ /* 0x040fe20001784270 */
[----:B------:R-:W-:Y:S01]  /*94d0*/  FMUL R65, R65, R155 ;  /* 0x0000009b41417220 */ /* 0x000fe20000400000 */
[----:B------:R-:W-:Y:S01]  /*94e0*/  F2FP.TF32.F32.PACK_B R13, R13 ;  /* 0x0000000dff0d723e */ /* 0x000fe200024050ff */
[----:B------:R0:W-:Y:S01]  /*94f0*/  @P5 STG.E desc[UR36][R4.64+0x40], R11 ;  /* 0x0000400b04005986 */ /* 0x0001e2000c101924 */
[----:B------:R-:W-:Y:S01]  /*9500*/  ISETP.GT.AND P5, PT, R0, 0x18, P1 ;  /* 0x000000180000780c */ /* 0x000fe20000fa4270 */
[----:B------:R-:W-:-:S02]  /*9510*/  @P0 IMAD.MOV.U32 R6, RZ, RZ, R14 ;  /* 0x000000ffff060224 */ /* 0x000fc400078e000e */
[-C--:B-1----:R-:W-:Y:S01]  /*9520*/  FMUL R3, R38, R155.reuse ;  /* 0x0000009b26037220 */ /* 0x082fe20000400000 */
[--C-:B------:R-:W-:Y:S01]  /*9530*/  @P0 IMAD.MOV.U32 R7, RZ, RZ, R15.reuse ;  /* 0x000000ffff070224 */ /* 0x100fe200078e000f */
[----:B------:R-:W-:Y:S01]  /*9540*/  @P3 STG.E desc[UR36][R4.64+0x44], R33 ;  /* 0x0000442104003986 */ /* 0x000fe2000c101924 */
[----:B------:R-:W-:Y:S01]  /*9550*/  ISETP.GT.AND P3, PT, R0, 0x19, P1 ;  /* 0x000000190000780c */ /* 0x000fe20000f64270 */
[----:B------:R-:W-:Y:S01]  /*9560*/  FMUL R9, R40, R155 ;  /* 0x0000009b28097220 */ /* 0x000fe20000400000 */
[----:B------:R-:W-:Y:S01]  /*9570*/  F2FP.TF32.F32.PACK_B R3, R3 ;  /* 0x00000003ff03723e */ /* 0x000fe200024050ff */
[----:B------:R1:W-:Y:S01]  /*9580*/  @P0 STG.E desc[UR36][R6.64+0x40], R13 ;  /* 0x0000400d06000986 */ /* 0x0003e2000c101924 */
[----:B------:R-:W-:Y:S01]  /*9590*/  ISETP.GT.AND P0, PT, R0, 0x18, P2 ;  /* 0x000000180000780c */ /* 0x000fe20001704270 */
[----:B------:R-:W-:Y:S01]  /*95a0*/  FMUL R67, R67, R155 ;  /* 0x0000009b43437220 */ /* 0x000fe20000400000 */
[----:B------:R-:W-:Y:S01]  /*95b0*/  F2FP.TF32.F32.PACK_B R39, R39 ;  /* 0x00000027ff27723e */ /* 0x000fe200024050ff */
[----:B0-----:R-:W-:Y:S01]  /*95c0*/  FMUL R11, R42, R155 ;  /* 0x0000009b2a0b7220 */ /* 0x001fe20000400000 */
[----:B------:R-:W-:Y:S01]  /*95d0*/  F2FP.TF32.F32.PACK_B R9, R9 ;  /* 0x00000009ff09723e */ /* 0x000fe200024050ff */
[----:B------:R-:W-:Y:S01]  /*95e0*/  FMUL R69, R69, R155 ;  /* 0x0000009b45457220 */ /* 0x000fe20000400000 */
[----:B------:R-:W-:Y:S01]  /*95f0*/  F2FP.TF32.F32.PACK_B R41, R41 ;  /* 0x00000029ff29723e */ /* 0x000fe200024050ff */
[----:B------:R-:W-:Y:S01]  /*9600*/  FMUL R71, R71, R155 ;  /* 0x0000009b47477220 */ /* 0x000fe20000400000 */
[----:B------:R-:W-:Y:S01]  /*9610*/  F2FP.TF32.F32.PACK_B R11, R11 ;  /* 0x0000000bff0b723e */ /* 0x000fe200024050ff */
[----:B------:R-:W-:Y:S01]  /*9620*/  FMUL R73, R73, R155 ;  /* 0x0000009b49497220 */ /* 0x000fe20000400000 */
[----:B------:R-:W-:Y:S01]  /*9630*/  F2FP.TF32.F32.PACK_B R43, R43 ;  /* 0x0000002bff2b723e */ /* 0x000fe200024050ff */
[--C-:B-1----:R-:W-:Y:S01]  /*9640*/  @P4 IMAD.MOV.U32 R6, RZ, RZ, R14.reuse ;  /* 0x000000ffff064224 */ /* 0x102fe200078e000e */
[----:B------:R-:W-:Y:S01]  /*9650*/  F2FP.TF32.F32.PACK_B R45, R45 ;  /* 0x0000002dff2d723e */ /* 0x000fe200024050ff */
[--C-:B------:R-:W-:Y:S01]  /*9660*/  @P4 IMAD.MOV.U32 R7, RZ, RZ, R15.reuse ;  /* 0x000000ffff074224 */ /* 0x100fe200078e000f */
[----:B------:R-:W-:Y:S01]  /*9670*/  F2FP.TF32.F32.PACK_B R47, R47 ;  /* 0x0000002fff2f723e */ /* 0x000fe200024050ff */
[----:B------:R-:W-:Y:S01]  /*9680*/  FMUL R75, R75, R155 ;  /* 0x0000009b4b4b7220 */ /* 0x000fe20000400000 */
[----:B------:R-:W-:Y:S01]  /*9690*/  F2FP.TF32.F32.PACK_B R49, R49 ;  /* 0x00000031ff31723e */ /* 0x000fe200024050ff */
[-C--:B------:R-:W-:Y:S01]  /*96a0*/  FMUL R77, R77, R155.reuse ;  /* 0x0000009b4d4d7220 */ /* 0x080fe20000400000 */
[----:B------:R0:W-:Y:S01]  /*96b0*/  @P4 STG.E desc[UR36][R6.64+0x44], R35 ;  /* 0x0000442306004986 */ /* 0x0001e2000c101924 */
[C---:B------:R-:W-:Y:S01]  /*96c0*/  ISETP.GT.AND P4, PT, R0.reuse, 0x19, P2 ;  /* 0x000000190000780c */ /* 0x040fe20001784270 */
[----:B------:R-:W-:Y:S01]  /*96d0*/  FMUL R79, R79, R155 ;  /* 0x0000009b4f4f7220 */ /* 0x000fe20000400000 */
[----:B------:R-:W-:Y:S01]  /*96e0*/  F2FP.TF32.F32.PACK_B R51, R51 ;  /* 0x00000033ff33723e */ /* 0x000fe200024050ff */
[----:B------:R1:W-:Y:S01]  /*96f0*/  @P5 STG.E desc[UR36][R4.64+0x60], R21 ;  /* 0x0000601504005986 */ /* 0x0003e2000c101924 */
[----:B------:R-:W-:Y:S01]  /*9700*/  ISETP.GT.AND P5, PT, R0, 0x20, P1 ;  /* 0x000000200000780c */ /* 0x000fe20000fa4270 */
[----:B------:R-:W-:Y:S01]  /*9710*/  FMUL R13, R80, R155 ;  /* 0x0000009b500d7220 */ /* 0x000fe20000400000 */
[----:B------:R-:W-:Y:S01]  /*9720*/  F2FP.TF32.F32.PACK_B R53, R53 ;  /* 0x00000035ff35723e */ /* 0x000fe200024050ff */
[----:B------:R-:W-:Y:S01]  /*9730*/  @P3 STG.E desc[UR36][R4.64+0x64], R37 ;  /* 0x0000642504003986 */ /* 0x000fe2000c101924 */
[----:B------:R-:W-:Y:S01]  /*9740*/  ISETP.GT.AND P3, PT, R0, 0x21, P1 ;  /* 0x000000210000780c */ /* 0x000fe20000f64270 */
[----:B------:R-:W-:Y:S01]  /*9750*/  FMUL R81, R81, R155 ;  /* 0x0000009b51517220 */ /* 0x000fe20000400000 */
[----:B------:R-:W-:Y:S01]  /*9760*/  F2FP.TF32.F32.PACK_B R55, R55 ;  /* 0x00000037ff37723e */ /* 0x000fe200024050ff */
[----:B0-----:R-:W-:Y:S01]  /*9770*/  @P0 IMAD.MOV.U32 R6, RZ, RZ, R14 ;  /* 0x000000ffff060224 */ /* 0x001fe200078e000e */
[----:B------:R-:W-:Y:S01]  /*9780*/  F2FP.TF32.F32.PACK_B R57, R57 ;  /* 0x00000039ff39723e */ /* 0x000fe200024050ff */
[----:B------:R-:W-:Y:S01]  /*9790*/  @P0 IMAD.MOV.U32 R7, RZ, RZ, R15 ;  /* 0x000000ffff070224 */ /* 0x000fe200078e000f */
[----:B------:R-:W-:Y:S01]  /*97a0*/  F2FP.TF32.F32.PACK_B R59, R59 ;  /* 0x0000003bff3b723e */ /* 0x000fe200024050ff */
[----:B------:R-:W-:Y:S01]  /*97b0*/  FMUL R83, R83, R155 ;  /* 0x0000009b53537220 */ /* 0x000fe20000400000 */
[----:B------:R-:W-:Y:S01]  /*97c0*/  F2FP.TF32.F32.PACK_B R61, R61 ;  /* 0x0000003dff3d723e */ /* 0x000fe200024050ff */
[-C--:B-1----:R-:W-:Y:S01]  /*97d0*/  FMUL R21, R84, R155.reuse ;  /* 0x0000009b54157220 */ /* 0x082fe20000400000 */
[----:B------:R0:W-:Y:S01]  /*97e0*/  @P0 STG.E desc[UR36][R6.64+0x60], R3 ;  /* 0x0000600306000986 */ /* 0x0001e2000c101924 */
[----:B------:R-:W-:Y:S01]  /*97f0*/  ISETP.GT.AND P0, PT, R0, 0x20, P2 ;  /* 0x000000200000780c */ /* 0x000fe20001704270 */
[----:B------:R-:W-:Y:S01]  /*9800*/  FMUL R85, R85, R155 ;  /* 0x0000009b55557220 */ /* 0x000fe20000400000 */
[----:B------:R-:W-:Y:S01]  /*9810*/  F2FP.TF32.F32.PACK_B R63, R63 ;  /* 0x0000003fff3f723e */ /* 0x000fe200024050ff */
[----:B------:R-:W-:Y:S01]  /*9820*/  FMUL R87, R87, R155 ;  /* 0x0000009b57577220 */ /* 0x000fe20000400000 */
[----:B------:R-:W-:-:S02]  /*9830*/  F2FP.TF32.F32.PACK_B R65, R65 ;  /* 0x00000041ff41723e */ /* 0x000fc400024050ff */
[----:B------:R-:W-:Y:S02]  /*9840*/  F2FP.TF32.F32.PACK_B R67, R67 ;  /* 0x00000043ff43723e */ /* 0x000fe400024050ff */
[----:B------:R-:W-:Y:S02]  /*9850*/  F2FP.TF32.F32.PACK_B R69, R69 ;  /* 0x00000045ff45723e */ /* 0x000fe400024050ff */
[----:B------:R-:W-:Y:S01]  /*9860*/  F2FP.TF32.F32.PACK_B R71, R71 ;  /* 0x00000047ff47723e */ /* 0x000fe200024050ff */
[----:B0-----:R-:W-:Y:S02]  /*9870*/  @P4 IMAD.MOV.U32 R6, RZ, RZ, R14 ;  /* 0x000000ffff064224 */ /* 0x001fe400078e000e */
[----:B------:R-:W-:Y:S01]  /*9880*/  FMUL R3, R44, R155 ;  /* 0x0000009b2c037220 */ /* 0x000fe20000400000 */
[----:B------:R-:W-:Y:S01]  /*9890*/  @P4 IMAD.MOV.U32 R7, RZ, RZ, R15 ;  /* 0x000000ffff074224 */ /* 0x000fe200078e000f */
[----:B------:R-:W-:Y:S02]  /*98a0*/  F2FP.TF32.F32.PACK_B R73, R73 ;  /* 0x00000049ff49723e */ /* 0x000fe400024050ff */
[----:B------:R-:W-:-:S02]  /*98b0*/  F2FP.TF32.F32.PACK_B R75, R75 ;  /* 0x0000004bff4b723e */ /* 0x000fc400024050ff */
[----:B------:R0:W-:Y:S01]  /*98c0*/  @P4 STG.E desc[UR36][R6.64+0x64], R39 ;  /* 0x0000642706004986 */ /* 0x0001e2000c101924 */
[C---:B------:R-:W-:Y:S02]  /*98d0*/  ISETP.GT.AND P4, PT, R0.reuse, 0x21, P2 ;  /* 0x000000210000780c */ /* 0x040fe40001784270 */
[----:B------:R-:W-:Y:S01]  /*98e0*/  F2FP.TF32.F32.PACK_B R3, R3 ;  /* 0x00000003ff03723e */ /* 0x000fe200024050ff */
[----:B------:R1:W-:Y:S01]  /*98f0*/  @P5 STG.E desc[UR36][R4.64+0x80], R9 ;  /* 0x0000800904005986 */ /* 0x0003e2000c101924 */
[C---:B------:R-:W-:Y:S02]  /*9900*/  ISETP.GT.AND P5, PT, R0.reuse, 0x28, P1 ;  /* 0x000000280000780c */ /* 0x040fe40000fa4270 */
[----:B------:R-:W-:Y:S01]  /*9910*/  F2FP.TF32.F32.PACK_B R77, R77 ;  /* 0x0000004dff4d723e */ /* 0x000fe200024050ff */
[----:B------:R-:W-:Y:S01]  /*9920*/  @P3 STG.E desc[UR36][R4.64+0x84], R41 ;  /* 0x0000842904003986 */ /* 0x000fe2000c101924 */
[----:B------:R-:W-:Y:S02]  /*9930*/  ISETP.GT.AND P3, PT, R0, 0x29, P1 ;  /* 0x000000290000780c */ /* 0x000fe40000f64270 */
[----:B------:R-:W-:Y:S01]  /*9940*/  F2FP.TF32.F32.PACK_B R79, R79 ;  /* 0x0000004fff4f723e */ /* 0x000fe200024050ff */
[----:B0-----:R-:W-:Y:S01]  /*9950*/  @P0 IMAD.MOV.U32 R6, RZ, RZ, R14 ;  /* 0x000000ffff060224 */ /* 0x001fe200078e000e */
[----:B------:R-:W-:Y:S01]  /*9960*/  F2FP.TF32.F32.PACK_B R13, R13 ;  /* 0x0000000dff0d723e */ /* 0x000fe200024050ff */
[----:B------:R-:W-:Y:S01]  /*9970*/  @P0 IMAD.MOV.U32 R7, RZ, RZ, R15 ;  /* 0x000000ffff070224 */ /* 0x000fe200078e000f */
[----:B------:R-:W-:Y:S01]  /*9980*/  F2FP.TF32.F32.PACK_B R81, R81 ;  /* 0x00000051ff51723e */ /* 0x000fe200024050ff */
[----:B-1----:R-:W-:Y:S01]  /*9990*/  FMUL R9, R46, R155 ;  /* 0x0000009b2e097220 */ /* 0x002fe20000400000 */
[----:B------:R-:W-:-:S02]  /*99a0*/  F2FP.TF32.F32.PACK_B R83, R83 ;  /* 0x00000053ff53723e */ /* 0x000fc400024050ff */
[----:B------:R0:W-:Y:S01]  /*99b0*/  @P0 STG.E desc[UR36][R6.64+0x80], R11 ;  /* 0x0000800b06000986 */ /* 0x0001e2000c101924 */
[----:B------:R-:W-:Y:S02]  /*99c0*/  ISETP.GT.AND P0, PT, R0, 0x28, P2 ;  /* 0x000000280000780c */ /* 0x000fe40001704270 */
[----:B------:R-:W-:Y:S02]  /*99d0*/  F2FP.TF32.F32.PACK_B R9, R9 ;  /* 0x00000009ff09723e */ /* 0x000fe400024050ff */
[----:B------:R-:W-:Y:S02]  /*99e0*/  F2FP.TF32.F32.PACK_B R21, R21 ;  /* 0x00000015ff15723e */ /* 0x000fe400024050ff */
[----:B------:R-:W-:Y:S02]  /*99f0*/  F2FP.TF32.F32.PACK_B R85, R85 ;  /* 0x00000055ff55723e */ /* 0x000fe400024050ff */
[----:B------:R-:W-:Y:S01]  /*9a00*/  F2FP.TF32.F32.PACK_B R87, R87 ;  /* 0x00000057ff57723e */ /* 0x000fe200024050ff */
[----:B0-----:R-:W-:-:S02]  /*9a10*/  @P4 IMAD.MOV.U32 R6, RZ, RZ, R14 ;  /* 0x000000ffff064224 */ /* 0x001fc400078e000e */
[----:B------:R-:W-:Y:S01]  /*9a20*/  FMUL R11, R48, R155 ;  /* 0x0000009b300b7220 */ /* 0x000fe20000400000 */
[----:B------:R-:W-:-:S04]  /*9a30*/  @P4 IMAD.MOV.U32 R7, RZ, RZ, R15 ;  /* 0x000000ffff074224 */ /* 0x000fc800078e000f */
[----:B------:R-:W-:Y:S01]  /*9a40*/  F2FP.TF32.F32.PACK_B R11, R11 ;  /* 0x0000000bff0b723e */ /* 0x000fe200024050ff */
[----:B------:R0:W-:Y:S01]  /*9a50*/  @P4 STG.E desc[UR36][R6.64+0x84], R43 ;  /* 0x0000842b06004986 */ /* 0x0001e2000c101924 */
[----:B------:R-:W-:-:S03]  /*9a60*/  ISETP.GT.AND P4, PT, R0, 0x29, P2 ;  /* 0x000000290000780c */ /* 0x000fc60001784270 */
[----:B------:R1:W-:Y:S01]  /*9a70*/  @P5 STG.E desc[UR36][R4.64+0xa0], R3 ;  /* 0x0000a00304005986 */ /* 0x0003e2000c101924 */
[----:B------:R-:W-:-:S03]  /*9a80*/  ISETP.GT.AND P5, PT, R0, 0x30, P1 ;  /* 0x000000300000780c */ /* 0x000fc60000fa4270 */
[----:B------:R-:W-:Y:S01]  /*9a90*/  @P3 STG.E desc[UR36][R4.64+0xa4], R45 ;  /* 0x0000a42d04003986 */ /* 0x000fe2000c101924 */
[----:B------:R-:W-:Y:S01]  /*9aa0*/  ISETP.GT.AND P3, PT, R0, 0x31, P1 ;  /* 0x000000310000780c */ /* 0x000fe20000f64270 */
[----:B0-----:R-:W-:Y:S02]  /*9ab0*/  @P0 IMAD.MOV.U32 R6, RZ, RZ, R14 ;  /* 0x000000ffff060224 */ /* 0x001fe400078e000e */
[----:B------:R-:W-:Y:S02]  /*9ac0*/  @P0 IMAD.MOV.U32 R7, RZ, RZ, R15 ;  /* 0x000000ffff070224 */ /* 0x000fe400078e000f */
[----:B-1----:R-:W-:-:S03]  /*9ad0*/  FMUL R3, R50, R155 ;  /* 0x0000009b32037220 */ /* 0x002fc60000400000 */
[----:B------:R0:W-:Y:S01]  /*9ae0*/  @P0 STG.E desc[UR36][R6.64+0xa0], R9 ;  /* 0x0000a00906000986 */ /* 0x0001e2000c101924 */
[----:B------:R-:W-:Y:S02]  /*9af0*/  ISETP.GT.AND P0, PT, R0, 0x30, P2 ;  /* 0x000000300000780c */ /* 0x000fe40001704270 */
[----:B------:R-:W-:Y:S01]  /*9b00*/  F2FP.TF32.F32.PACK_B R3, R3 ;  /* 0x00000003ff03723e */ /* 0x000fe200024050ff */
[----:B0-----:R-:W-:Y:S02]  /*9b10*/  @P4 IMAD.MOV.U32 R6, RZ, RZ, R14 ;  /* 0x000000ffff064224 */ /* 0x001fe400078e000e */
        /* <DEDUP_REMOVED lines=69> */
[----:B------:R-:W-:Y:S01]  /*9f70*/  @P3 STG.E desc[UR36][R4.64+0x144], R65 ;  /* 0x0001444104003986 */ /* 0x000fe2000c101924 */
[----:B------:R-:W-:-:S03]  /*9f80*/  ISETP.GT.AND P3, PT, R0, 0x59, P1 ;  /* 0x000000590000780c */ /* 0x000fc60000f64270 */
[----:B------:R1:W-:Y:S01]  /*9f90*/  @P5 STG.E desc[UR36][R4.64+0x140], R9 ;  /* 0x0001400904005986 */ /* 0x0003e2000c101924 */
[----:B------:R-:W-:Y:S01]  /*9fa0*/  ISETP.GT.AND P5, PT, R0, 0x58, P1 ;  /* 0x000000580000780c */ /* 0x000fe20000fa4270 */
[----:B0-----:R-:W-:Y:S02]  /*9fb0*/  @P0 IMAD.MOV.U32 R6, RZ, RZ, R14 ;  /* 0x000000ffff060224 */ /* 0x001fe400078e000e */
[----:B------:R-:W-:-:S05]  /*9fc0*/  @P0 IMAD.MOV.U32 R7, RZ, RZ, R15 ;  /* 0x000000ffff070224 */ /* 0x000fca00078e000f */
[----:B------:R0:W-:Y:S01]  /*9fd0*/  @P0 STG.E desc[UR36][R6.64+0x140], R11 ;  /* 0x0001400b06000986 */ /* 0x0001e2000c101924 */
[----:B------:R-:W-:Y:S01]  /*9fe0*/  ISETP.GT.AND P0, PT, R0, 0x58, P2 ;  /* 0x000000580000780c */ /* 0x000fe20001704270 */
[----:B-1----:R-:W-:-:S05]  /*9ff0*/  FMUL R9, R70, R155 ;  /* 0x0000009b46097220 */ /* 0x002fca0000400000 */
        /* <DEDUP_REMOVED lines=50> */
[----:B------:R-:W-:-:S05]  /*a320*/  @P4 IMAD.MOV.U32 R7, RZ, RZ, R15 ;  /* 0x000000ffff074224 */ /* 0x000fca00078e000f */
[----:B------:R0:W-:Y:S01]  /*a330*/  @P4 STG.E desc[UR36][R6.64+0x1a4], R79 ;  /* 0x0001a44f06004986 */ /* 0x0001e2000c101924 */
[----:B------:R-:W-:-:S03]  /*a340*/  ISETP.GT.AND P4, PT, R0, 0x71, P2 ;  /* 0x000000710000780c */ /* 0x000fc60001784270 */
[----:B------:R-:W-:Y:S01]  /*a350*/  @P3 STG.E desc[UR36][R4.64+0x1c0], R13 ;  /* 0x0001c00d04003986 */ /* 0x000fe2000c101924 */
[C---:B------:R-:W-:Y:S02]  /*a360*/  ISETP.GT.AND P3, PT, R0.reuse, 0x78, P1 ;  /* 0x000000780000780c */ /* 0x040fe40000f64270 */
[C---:B------:R-:W-:Y:S01]  /*a370*/  ISETP.GT.AND P1, PT, R0.reuse, 0x79, P1 ;  /* 0x000000790000780c */ /* 0x040fe20000f24270 */
[----:B------:R-:W-:Y:S01]  /*a380*/  @P5 STG.E desc[UR36][R4.64+0x1c4], R81 ;  /* 0x0001c45104005986 */ /* 0x000fe2000c101924 */
[C---:B------:R-:W-:Y:S02]  /*a390*/  ISETP.GT.AND P5, PT, R0.reuse, 0x78, P2 ;  /* 0x000000780000780c */ /* 0x040fe400017a4270 */
[----:B------:R-:W-:Y:S01]  /*a3a0*/  ISETP.GT.AND P2, PT, R0, 0x79, P2 ;  /* 0x000000790000780c */ /* 0x000fe20001744270 */
[----:B0-----:R-:W-:Y:S02]  /*a3b0*/  @P0 IMAD.MOV.U32 R6, RZ, RZ, R14 ;  /* 0x000000ffff060224 */ /* 0x001fe400078e000e */
[----:B------:R-:W-:-:S05]  /*a3c0*/  @P0 IMAD.MOV.U32 R7, RZ, RZ, R15 ;  /* 0x000000ffff070224 */ /* 0x000fca00078e000f */
[----:B------:R0:W-:Y:S02]  /*a3d0*/  @P0 STG.E desc[UR36][R6.64+0x1c0], R3 ;  /* 0x0001c00306000986 */ /* 0x0001e4000c101924 */
[----:B0-----:R-:W-:Y:S02]  /*a3e0*/  @P4 IMAD.MOV.U32 R6, RZ, RZ, R14 ;  /* 0x000000ffff064224 */ /* 0x001fe400078e000e */
[----:B------:R-:W-:-:S05]  /*a3f0*/  @P4 IMAD.MOV.U32 R7, RZ, RZ, R15 ;  /* 0x000000ffff074224 */ /* 0x000fca00078e000f */
[----:B------:R-:W-:Y:S04]  /*a400*/  @P4 STG.E desc[UR36][R6.64+0x1c4], R83 ;  /* 0x0001c45306004986 */ /* 0x000fe8000c101924 */
[----:B------:R-:W-:Y:S04]  /*a410*/  @P3 STG.E desc[UR36][R4.64+0x1e0], R21 ;  /* 0x0001e01504003986 */ /* 0x000fe8000c101924 */
[----:B------:R0:W-:Y:S02]  /*a420*/  @P1 STG.E desc[UR36][R4.64+0x1e4], R85 ;  /* 0x0001e45504001986 */ /* 0x0001e4000c101924 */
[----:B0-----:R-:W-:-:S02]  /*a430*/  @P5 IMAD.MOV.U32 R4, RZ, RZ, R14 ;  /* 0x000000ffff045224 */ /* 0x001fc400078e000e */
[----:B------:R-:W-:-:S05]  /*a440*/  @P5 IMAD.MOV.U32 R5, RZ, RZ, R15 ;  /* 0x000000ffff055224 */ /* 0x000fca00078e000f */
[----:B------:R0:W-:Y:S04]  /*a450*/  @P5 STG.E desc[UR36][R4.64+0x1e0], R9 ;  /* 0x0001e00904005986 */ /* 0x0001e8000c101924 */
[----:B------:R0:W-:Y:S02]  /*a460*/  @P2 STG.E desc[UR36][R14.64+0x1e4], R87 ;  /* 0x0001e4570e002986 */ /* 0x0001e4000c101924 */
.L_x_284:
[----:B------:R-:W-:Y:S05]  /*a470*/  BSYNC B0 ;  /* 0x0000000000007941 */ /* 0x000fea0003800000 */
.L_x_32:
[----:B------:R-:W-:Y:S01]  /*a480*/  ULDC UR4, c[0x0][0xc] ;  /* 0x0000030000047ab9 */ /* 0x000fe20000000800 */
[----:B------:R-:W-:Y:S01]  /*a490*/  ULDC UR5, c[0x0][0x10] ;  /* 0x0000040000057ab9 */ /* 0x000fe20000000800 */
[----:B0-----:R-:W0:Y:S01]  /*a4a0*/  LDC R3, c[0x0][0x14] ;  /* 0x00000500ff037b82 */ /* 0x001e220000000800 */
[----:B------:R-:W-:Y:S01]  /*a4b0*/  UIMAD.WIDE.U32 UR4, UR4, UR5, URZ ;  /* 0x00000005040472a5 */ /* 0x000fe2000f8e003f */
[----:B------:R-:W-:Y:S01]  /*a4c0*/  PRMT R0, RZ, 0x7610, R0 ;  /* 0x00007610ff007816 */ /* 0x000fe20000000000 */
[----:B-----5:R-:W-:Y:S02]  /*a4d0*/  IMAD.MOV.U32 R154, RZ, RZ, -0x1 ;  /* 0xffffffffff9a7424 */ /* 0x020fe400078e00ff */
[----:B------:R-:W-:Y:S02]  /*a4e0*/  IMAD.MOV.U32 R23, RZ, RZ, -0x1 ;  /* 0xffffffffff177424 */ /* 0x000fe400078e00ff */
[----:B0-----:R-:W-:-:S04]  /*a4f0*/  IMAD.WIDE.U32 R16, R3, UR4, R16 ;  /* 0x0000000403107c25 */ /* 0x001fc8000f8e0010 */
[----:B------:R-:W-:Y:S01]  /*a500*/  IMAD R3, R3, UR5, RZ ;  /* 0x0000000503037c24 */ /* 0x000fe2000f8e02ff */
[----:B------:R-:W-:Y:S02]  /*a510*/  ULDC.64 UR4, c[0x0][0x650] ;  /* 0x0001940000047ab9 */ /* 0x000fe40000000a00 */
[----:B------:R-:W-:Y:S01]  /*a520*/  ISETP.GE.U32.AND P0, PT, R16, UR4, PT ;  /* 0x0000000410007c0c */ /* 0x000fe2000bf06070 */
[----:B------:R-:W-:-:S05]  /*a530*/  IMAD.IADD R17, R17, 0x1, R3 ;  /* 0x0000000111117824 */ /* 0x000fca00078e0203 */
[----:B------:R-:W-:-:S13]  /*a540*/  ISETP.GE.U32.AND.EX P0, PT, R17, UR5, PT, P0 ;  /* 0x0000000511007c0c */ /* 0x000fda000bf06100 */
[----:B------:R-:W-:Y:S05]  /*a550*/  @P0 BRA `(.L_x_285) ;  /* 0x0000000400640947 */ /* 0x000fea0003800000 */
[----:B------:R-:W0:Y:S01]  /*a560*/  S2R R12, SR_CTAID.X ;  /* 0x00000000000c7919 */ /* 0x000e220000002500 */
[----:B---3--:R-:W3:Y:S01]  /*a570*/  LDC.64 R10, c[0x0][0x628] ;  /* 0x00018a00ff0a7b82 */ /* 0x008ee20000000a00 */
[----:B------:R-:W-:Y:S01]  /*a580*/  ULDC UR4, c[0x0][0x150] ;  /* 0x0000540000047ab9 */ /* 0x000fe20000000800 */
[----:B------:R-:W-:Y:S01]  /*a590*/  IMAD.MOV.U32 R8, RZ, RZ, R16 ;  /* 0x000000ffff087224 */ /* 0x000fe200078e0010 */
[----:B------:R-:W0:Y:S01]  /*a5a0*/  S2R R24, SR_CTAID.Y ;  /* 0x0000000000187919 */ /* 0x000e220000002600 */
[----:B------:R-:W-:-:S04]  /*a5b0*/  IMAD.MOV.U32 R9, RZ, RZ, R17 ;  /* 0x000000ffff097224 */ /* 0x000fc800078e0011 */
[----:B------:R-:W1:Y:S08]  /*a5c0*/  LDC R21, c[0x0][0x144] ;  /* 0x00005100ff157b82 */ /* 0x000e700000000800 */
[----:B------:R-:W1:Y:S08]  /*a5d0*/  LDC R0, c[0x0][0x630] ;  /* 0x00018c00ff007b82 */ /* 0x000e700000000800 */
[----:B------:R-:W1:Y:S01]  /*a5e0*/  LDC.64 R14, c[0x0][0x620] ;  /* 0x00018800ff0e7b82 */ /* 0x000e620000000a00 */
[----:B---3--:R-:W-:-:S04]  /*a5f0*/  ISETP.NE.U32.AND P0, PT, R10, RZ, PT ;  /* 0x000000ff0a00720c */ /* 0x008fc80003f05070 */
[----:B------:R-:W-:Y:S02]  /*a600*/  ISETP.NE.AND.EX P0, PT, R11, RZ, PT, P0 ;  /* 0x000000ff0b00720c */ /* 0x000fe40003f05300 */
[----:B0-----:R-:W-:-:S05]  /*a610*/  I2FP.F32.U32 R3, R12 ;  /* 0x0000000c00037245 */ /* 0x001fca0000201000 */
[----:B------:R-:W-:-:S04]  /*a620*/  FMUL R3, R3, UR4 ;  /* 0x0000000403037c20 */ /* 0x000fc80008400000 */
[----:B------:R0:W3:Y:S02]  /*a630*/  F2I.U32.TRUNC.NTZ R20, R3 ;  /* 0x0000000300147305 */ /* 0x0000e4000020f000 */
[----:B------:R-:W-:Y:S05]  /*a640*/  @!P0 BRA `(.L_x_286) ;  /* 0x0000000000288947 */ /* 0x000fea0003800000 */
[----:B0-----:R-:W0:Y:S02]  /*a650*/  LDC R3, c[0x0][0x634] ;  /* 0x00018d00ff037b82 */ /* 0x001e240000000800 */
        /* <DEDUP_REMOVED lines=9> */
.L_x_286:
[----:B------:R-:W5:Y:S01]  /*a6f0*/  LDC.64 R30, c[0x0][0x640] ;  /* 0x00019000ff1e7b82 */ /* 0x000f620000000a00 */
[-CC-:B-1----:R-:W-:Y:S01]  /*a700*/  SHF.R.U64 R23, R8, R0.reuse, R9.reuse ;  /* 0x0000000008177219 */ /* 0x182fe20000001209 */
[----:B---3--:R-:W-:Y:S01]  /*a710*/  IMAD.MOV R20, RZ, RZ, -R20 ;  /* 0x000000ffff147224 */ /* 0x008fe200078e0a14 */
[----:B------:R-:W-:Y:S01]  /*a720*/  SHF.R.U32.HI R0, RZ, R0, R9 ;  /* 0x00000000ff007219 */ /* 0x000fe20000011609 */
[----:B------:R-:W-:Y:S01]  /*a730*/  ULDC UR4, c[0x0][0x154] ;  /* 0x0000550000047ab9 */ /* 0x000fe20000000800 */
[----:B0-----:R-:W-:Y:S01]  /*a740*/  IADD3 R3, P0, RZ, -R23, RZ ;  /* 0x80000017ff037210 */ /* 0x001fe20007f1e0ff */
[----:B------:R-:W-:Y:S02]  /*a750*/  IMAD R26, R21, R20, R12 ;  /* 0x00000014151a7224 */ /* 0x000fe400078e020c */
[----:B------:R-:W0:Y:S01]  /*a760*/  LDC R6, c[0x0][0x618] ;  /* 0x00018600ff067b82 */ /* 0x000e220000000800 */
[----:B------:R-:W-:Y:S02]  /*a770*/  IMAD.MOV.U32 R7, RZ, RZ, 0x1 ;  /* 0x00000001ff077424 */ /* 0x000fe400078e00ff */
[----:B------:R-:W-:-:S04]  /*a780*/  IMAD.X R5, RZ, RZ, ~R0, P0 ;  /* 0x000000ffff057224 */ /* 0x000fc800000e0e00 */
[-C--:B------:R-:W-:Y:S01]  /*a790*/  IMAD R0, R5, R14.reuse, RZ ;  /* 0x0000000e05007224 */ /* 0x080fe200078e02ff */
[----:B------:R-:W1:Y:S01]  /*a7a0*/  LDC R8, c[0x0][0x608] ;  /* 0x00018200ff087b82 */ /* 0x000e620000000800 */
[----:B------:R-:W-:-:S04]  /*a7b0*/  IMAD.WIDE.U32 R4, R3, R14, R16 ;  /* 0x0000000e03047225 */ /* 0x000fc800078e0010 */
[----:B------:R-:W-:Y:S01]  /*a7c0*/  IMAD R3, R3, R15, R0 ;  /* 0x0000000f03037224 */ /* 0x000fe200078e0200 */
[----:B------:R-:W-:Y:S02]  /*a7d0*/  I2FP.F32.U32 R0, R24 ;  /* 0x0000001800007245 */ /* 0x000fe40000201000 */
[----:B------:R-:W3:Y:S01]  /*a7e0*/  LDC R28, c[0x0][0x658] ;  /* 0x00019600ff1c7b82 */ /* 0x000ee20000000800 */
[----:B------:R-:W-:Y:S01]  /*a7f0*/  IMAD.IADD R3, R5, 0x1, R3 ;  /* 0x0000000105037824 */ /* 0x000fe200078e0203 */
[----:B-----5:R-:W-:Y:S01]  /*a800*/  ISETP.NE.U32.AND P0, PT, R30, RZ, PT ;  /* 0x000000ff1e00720c */ /* 0x020fe20003f05070 */
[----:B------:R-:W-:Y:S01]  /*a810*/  FMUL R0, R0, UR4 ;  /* 0x0000000400007c20 */ /* 0x000fe20008400000 */
[----:B------:R-:W-:Y:S02]  /*a820*/  IMAD.MOV.U32 R5, RZ, RZ, -0x1 ;  /* 0xffffffffff057424 */ /* 0x000fe400078e00ff */
[----:B------:R-:W-:Y:S01]  /*a830*/  ISETP.NE.AND.EX P0, PT, R31, RZ, PT, P0 ;  /* 0x000000ff1f00720c */ /* 0x000fe20003f05300 */
[----:B------:R1:W2:Y:S01]  /*a840*/  F2I.U32.TRUNC.NTZ R13, R0 ;  /* 0x00000000000d7305 */ /* 0x0002a2000020f000 */
[----:B------:R-:W2:Y:S01]  /*a850*/  LDC R15, c[0x0][0x148] ;  /* 0x00005200ff0f7b82 */ /* 0x000ea20000000800 */
[----:B0-----:R-:W-:-:S02]  /*a860*/  SHF.R.U64 R12, R4, R6, R3 ;  /* 0x00000006040c7219 */ /* 0x001fc40000001203 */
[----:B------:R-:W-:-:S05]  /*a870*/  SHF.R.U32.HI R3, RZ, R6, R3 ;  /* 0x00000006ff037219 */ /* 0x000fca0000011603 */
[----:B------:R-:W0:Y:S01]  /*a880*/  LDC R20, c[0x0][0x600] ;  /* 0x00018000ff147b82 */ /* 0x000e220000000800 */
[-CC-:B-1----:R-:W-:Y:S02]  /*a890*/  SHF.R.U64 R10, R12, R8.reuse, R3.reuse ;  /* 0x000000080c0a7219 */ /* 0x182fe40000001203 */
[----:B------:R-:W-:-:S05]  /*a8a0*/  SHF.R.U32.HI R3, RZ, R8, R3 ;  /* 0x00000008ff037219 */ /* 0x000fca0000011603 */
[----:B------:R-:W1:Y:S01]  /*a8b0*/  LDC R21, c[0x0][0x648] ;  /* 0x00019200ff157b82 */ /* 0x000e620000000800 */
[-C--:B---3--:R-:W-:Y:S02]  /*a8c0*/  SHF.L.U32 R4, R5, R28.reuse, RZ ;  /* 0x0000001c05047219 */ /* 0x088fe400000006ff */
[-CC-:B------:R-:W-:Y:S02]  /*a8d0*/  SHF.R.U64 R14, R10, R28.reuse, R3.reuse ;  /* 0x0000001c0a0e7219 */ /* 0x180fe40000001203 */
[----:B------:R-:W-:Y:S02]  /*a8e0*/  SHF.R.U32.HI R5, RZ, R28, R3 ;  /* 0x0000001cff057219 */ /* 0x000fe40000011603 */
[----:B------:R-:W-:Y:S01]  /*a8f0*/  LOP3.LUT R153, RZ, R4, RZ, 0x33, !PT ;  /* 0x00000004ff997212 */ /* 0x000fe200078e33ff */
[----:B------:R-:W3:Y:S01]  /*a900*/  LDC R25, c[0x0][0x638] ;  /* 0x00018e00ff197b82 */ /* 0x000ee20000000800 */
[----:B------:R-:W-:Y:S01]  /*a910*/  SHF.L.U32 R28, R7, R28, RZ ;  /* 0x0000001c071c7219 */ /* 0x000fe200000006ff */
[----:B------:R-:W-:-:S06]  /*a920*/  IMAD.MOV.U32 R4, RZ, RZ, R14 ;  /* 0x000000ffff047224 */ /* 0x000fcc00078e000e */
[----:B------:R-:W0:Y:S01]  /*a930*/  LDC R27, c[0x0][0x610] ;  /* 0x00018400ff1b7b82 */ /* 0x000e220000000800 */
[----:B------:R-:W-:Y:S05]  /*a940*/  @!P0 BRA `(.L_x_287) ;  /* 0x0000000000288947 */ /* 0x000fea0003800000 */
[----:B------:R-:W5:Y:S02]  /*a950*/  LDC R3, c[0x0][0x64c] ;  /* 0x00019300ff037b82 */ /* 0x000f640000000800 */
[----:B-----5:R-:W-:-:S05]  /*a960*/  IADD3 R3, P0, R14, R3, RZ ;  /* 0x000000030e037210 */ /* 0x020fca0007f1e0ff */
        /* <DEDUP_REMOVED lines=8> */
.L_x_287:
[----:B------:R-:W-:Y:S01]  /*a9f0*/  ISETP.NE.AND P0, PT, R2, 0x1, PT ;  /* 0x000000010200780c */ /* 0x000fe20003f05270 */
[----:B--2---:R-:W-:Y:S01]  /*aa00*/  IMAD.MOV R13, RZ, RZ, -R13 ;  /* 0x000000ffff0d7224 */ /* 0x004fe200078e0a0d */
[----:B-1----:R-:W-:Y:S01]  /*aa10*/  SHF.R.U64 R0, R4, R21, R5 ;  /* 0x0000001504007219 */ /* 0x002fe20000001205 */
[----:B0-----:R-:W-:Y:S01]  /*aa20*/  VIADD R5, R20, 0xffffffff ;  /* 0xffffffff14057836 */ /* 0x001fe20000000000 */
[----:B------:R-:W-:-:S03]  /*aa30*/  LOP3.LUT R153, R10, R153, RZ, 0xc0, !PT ;  /* 0x000000990a997212 */ /* 0x000fc600078ec0ff */
[----:B------:R-:W-:Y:S01]  /*aa40*/  IMAD.MOV R3, RZ, RZ, -R0 ;  /* 0x000000ffff037224 */ /* 0x000fe200078e0a00 */
[----:B------:R-:W-:Y:S01]  /*aa50*/  LOP3.LUT R5, R12, R5, RZ, 0xc0, !PT ;  /* 0x000000050c057212 */ /* 0x000fe200078ec0ff */
[----:B------:R-:W-:Y:S02]  /*aa60*/  IMAD R153, R28, R0, R153 ;  /* 0x000000001c997224 */ /* 0x000fe400078e0299 */
[----:B---3--:R-:W-:Y:S02]  /*aa70*/  IMAD R0, R3, R25, R14 ;  /* 0x0000001903007224 */ /* 0x008fe400078e020e */
[----:B------:R-:W-:Y:S02]  /*aa80*/  @P0 IMAD R26, R15, R13, R24 ;  /* 0x0000000d0f1a0224 */ /* 0x000fe400078e0218 */
[----:B------:R-:W-:Y:S02]  /*aa90*/  IMAD R4, R0, R20, R5 ;  /* 0x0000001400047224 */ /* 0x000fe400078e0205 */
[----:B------:R-:W-:-:S02]  /*aaa0*/  IMAD R153, R153, R27, R26 ;  /* 0x0000001b99997224 */ /* 0x000fc400078e021a */
[----:B------:R-:W-:-:S03]  /*aab0*/  IMAD.MOV.U32 R3, RZ, RZ, 0x1 ;  /* 0x00000001ff037424 */ /* 0x000fc600078e00ff */
[----:B------:R-:W-:Y:S02]  /*aac0*/  SEL R154, R4, R153, !P0 ;  /* 0x00000099049a7207 */ /* 0x000fe40004000000 */
[----:B------:R-:W-:Y:S02]  /*aad0*/  PRMT R0, R3, 0x7610, R0 ;  /* 0x0000761003007816 */ /* 0x000fe40000000000 */
[----:B------:R-:W-:-:S07]  /*aae0*/  SEL R153, R153, R4, !P0 ;  /* 0x0000000499997207 */ /* 0x000fce0004000000 */
.L_x_285:
[----:B------:R-:W-:-:S13]  /*aaf0*/  LOP3.LUT P0, RZ, R0, 0xff, RZ, 0xc0, !PT ;  /* 0x000000ff00ff7812 */ /* 0x000fda000780c0ff */
[----:B------:R-:W-:Y:S05]  /*ab00*/  @P0 BRA `(.L_x_288) ;  /* 0xffffff6400c40947 */ /* 0x000fea000383ffff */
[----:B------:R-:W-:Y:S05]  /*ab10*/  EXIT ;  /* 0x000000000000794d */ /* 0x000fea0003800000 */
.L_x_7:
        /* <DEDUP_REMOVED lines=26> */
.L_x_290:
[----:B------:R-:W0:Y:S01]  /*acc0*/  LDC.64 R28, c[0x0][0x640] ;  /* 0x00019000ff1c7b82 */ /* 0x000e220000000a00 */
[-CC-:B------:R-:W-:Y:S01]  /*acd0*/  SHF.R.U64 R22, R12, R6.reuse, R13.reuse ;  /* 0x000000060c167219 */ /* 0x180fe2000000120d */
[----:B------:R-:W-:Y:S01]  /*ace0*/  IMAD.MOV.U32 R30, RZ, RZ, 0x1 ;  /* 0x00000001ff1e7424 */ /* 0x000fe200078e00ff */
[----:B------:R-:W-:Y:S02]  /*acf0*/  SHF.R.U32.HI R6, RZ, R6, R13 ;  /* 0x00000006ff067219 */ /* 0x000fe4000001160d */
        /* <DEDUP_REMOVED lines=8> */
[----:B------:R-:W-:Y:S01]  /*ad80*/  IMAD.IADD R9, R9, 0x1, R11 ;  /* 0x0000000109097824 */ /* 0x000fe200078e020b */
[----:B0-----:R-:W-:-:S04]  /*ad90*/  ISETP.NE.U32.AND P0, PT, R28, RZ, PT ;  /* 0x000000ff1c00720c */ /* 0x001fc80003f05070 */
[----:B------:R-:W-:Y:S02]  /*ada0*/  ISETP.NE.AND.EX P0, PT, R29, RZ, PT, P0 ;  /* 0x000000ff1d00720c */ /* 0x000fe40003f05300 */
[----:B------:R-:W0:Y:S01]  /*adb0*/  LDC R20, c[0x0][0x600] ;  /* 0x00018000ff147b82 */ /* 0x000e220000000800 */
[-CC-:B-1----:R-:W-:Y:S01]  /*adc0*/  SHF.R.U64 R14, R8, R10.reuse, R9.reuse ;  /* 0x0000000a080e7219 */ /* 0x182fe20000001209 */
[----:B------:R-:W-:Y:S01]  /*add0*/  IMAD.MOV.U32 R8, RZ, RZ, -0x1 ;  /* 0xffffffffff087424 */ /* 0x000fe200078e00ff */
[----:B------:R-:W-:-:S05]  /*ade0*/  SHF.R.U32.HI R9, RZ, R10, R9 ;  /* 0x0000000aff097219 */ /* 0x000fca0000011609 */
[----:B------:R-:W1:Y:S01]  /*adf0*/  LDC R24, c[0x0][0x648] ;  /* 0x00019200ff187b82 */ /* 0x000e620000000800 */
[-CC-:B--2---:R-:W-:Y:S02]  /*ae00*/  SHF.R.U64 R23, R14, R12.reuse, R9.reuse ;  /* 0x0000000c0e177219 */ /* 0x184fe40000001209 */
[----:B------:R-:W-:-:S05]  /*ae10*/  SHF.R.U32.HI R6, RZ, R12, R9 ;  /* 0x0000000cff067219 */ /* 0x000fca0000011609 */
[----:B------:R-:W2:Y:S01]  /*ae20*/  LDC R26, c[0x0][0x638] ;  /* 0x00018e00ff1a7b82 */ /* 0x000ea20000000800 */
[-C--:B---3--:R-:W-:Y:S02]  /*ae30*/  SHF.L.U32 R8, R8, R27.reuse, RZ ;  /* 0x0000001b08087219 */ /* 0x088fe400000006ff */
[-CC-:B------:R-:W-:Y:S02]  /*ae40*/  SHF.R.U64 R25, R23, R27.reuse, R6.reuse ;  /* 0x0000001b17197219 */ /* 0x180fe40000001206 */
[----:B------:R-:W-:Y:S02]  /*ae50*/  LOP3.LUT R32, RZ, R8, RZ, 0x33, !PT ;  /* 0x00000008ff207212 */ /* 0x000fe400078e33ff */
[----:B------:R-:W-:Y:S01]  /*ae60*/  SHF.R.U32.HI R9, RZ, R27, R6 ;  /* 0x0000001bff097219 */ /* 0x000fe20000011606 */
[----:B------:R-:W3:Y:S01]  /*ae70*/  LDC R31, c[0x0][0x610] ;  /* 0x00018400ff1f7b82 */ /* 0x000ee20000000800 */
[----:B------:R-:W-:Y:S01]  /*ae80*/  IMAD.MOV.U32 R8, RZ, RZ, R25 ;  /* 0x000000ffff087224 */ /* 0x000fe200078e0019 */
[----:B------:R-:W-:Y:S06]  /*ae90*/  @!P0 BRA `(.L_x_291) ;  /* 0x0000000000288947 */ /* 0x000fec0003800000 */
        /* <DEDUP_REMOVED lines=10> */
.L_x_291:
[----:B------:R-:W-:Y:S01]  /*af40*/  ISETP.NE.AND P0, PT, R2, 0x1, PT ;  /* 0x000000010200780c */ /* 0x000fe20003f05270 */
[----:B------:R-:W-:Y:S01]  /*af50*/  IMAD.MOV.U32 R13, RZ, RZ, R22 ;  /* 0x000000ffff0d7224 */ /* 0x000fe200078e0016 */
[----:B-1----:R-:W-:Y:S01]  /*af60*/  SHF.R.U64 R6, R8, R24, R9 ;  /* 0x0000001808067219 */ /* 0x002fe20000001209 */
[----:B0-----:R-:W-:Y:S01]  /*af70*/  VIADD R9, R20, 0xffffffff ;  /* 0xffffffff14097836 */ /* 0x001fe20000000000 */
[----:B------:R-:W-:Y:S02]  /*af80*/  SHF.L.U32 R30, R30, R27, RZ ;  /* 0x0000001b1e1e7219 */ /* 0x000fe400000006ff */
[----:B------:R-:W-:Y:S01]  /*af90*/  LOP3.LUT R5, R23, R32, RZ, 0xc0, !PT ;  /* 0x0000002017057212 */ /* 0x000fe200078ec0ff */
[----:B------:R-:W-:-:S04]  /*afa0*/  IMAD.MOV R8, RZ, RZ, -R6 ;  /* 0x000000ffff087224 */ /* 0x000fc800078e0a06 */
[----:B------:R-:W-:Y:S01]  /*afb0*/  IMAD R6, R30, R6, R5 ;  /* 0x000000061e067224 */ /* 0x000fe200078e0205 */
[----:B------:R-:W-:Y:S01]  /*afc0*/  LOP3.LUT R5, R14, R9, RZ, 0xc0, !PT ;  /* 0x000000090e057212 */ /* 0x000fe200078ec0ff */
[----:B------:R-:W-:Y:S02]  /*afd0*/  @P0 IMAD R3, R7, R21, R4 ;  /* 0x0000001507030224 */ /* 0x000fe400078e0204 */
[----:B--2---:R-:W-:Y:S02]  /*afe0*/  IMAD R4, R8, R26, R25 ;  /* 0x0000001a08047224 */ /* 0x004fe400078e0219 */
[----:B---3--:R-:W-:Y:S02]  /*aff0*/  IMAD R3, R6, R31, R3 ;  /* 0x0000001f06037224 */ /* 0x008fe400078e0203 */
[----:B------:R-:W-:Y:S02]  /*b000*/  IMAD R4, R4, R20, R5 ;  /* 0x0000001404047224 */ /* 0x000fe400078e0205 */
[----:B------:R-:W-:-:S03]  /*b010*/  IMAD.MOV.U32 R6, RZ, RZ, 0x1 ;  /* 0x00000001ff067424 */ /* 0x000fc600078e00ff */
[----:B------:R-:W-:Y:S02]  /*b020*/  SEL R20, R4, R3, !P0 ;  /* 0x0000000304147207 */ /* 0x000fe40004000000 */
[----:B------:R-:W-:-:S07]  /*b030*/  SEL R12, R3, R4, !P0 ;  /* 0x00000004030c7207 */ /* 0x000fce0004000000 */
.L_x_289:
[----:B------:R-:W-:-:S08]  /*b040*/  NOP ;  /* 0x0000000000007918 */ /* 0x000fd00000000000 */
[----:B------:R-:W0:-:S00]  /*b050*/  USETMAXREG.DEALLOC.CTAPOOL 0x28 ;  /* 0x00000028000079c8 */ /* 0x000e0000080e0500 */
[----:B0-----:R-:W-:-:S13]  /*b060*/  ISETP.NE.AND P0, PT, R0, RZ, PT ;  /* 0x000000ff0000720c */ /* 0x001fda0003f05270 */
[----:B------:R-:W-:Y:S05]  /*b070*/  @P0 EXIT ;  /* 0x000000000000094d */ /* 0x000fea0003800000 */
[----:B------:R-:W-:Y:S01]  /*b080*/  LOP3.LUT P0, RZ, R6, 0xff, RZ, 0xc0, !PT ;  /* 0x000000ff06ff7812 */ /* 0x000fe2000780c0ff */
[----:B------:R-:W-:Y:S02]  /*b090*/  IMAD.MOV.U32 R10, RZ, RZ, 0x1 ;  /* 0x00000001ff0a7424 */ /* 0x000fe400078e00ff */
[----:B------:R-:W-:-:S10]  /*b0a0*/  IMAD.MOV.U32 R9, RZ, RZ, RZ ;  /* 0x000000ffff097224 */ /* 0x000fd400078e00ff */
[----:B------:R-:W-:Y:S05]  /*b0b0*/  @!P0 BRA `(.L_x_292) ;  /* 0x0000000c00988947 */ /* 0x000fea0003800000 */
[----:B------:R-:W0:Y:S01]  /*b0c0*/  LDC R0, c[0x0][0x28c] ;  /* 0x0000a300ff007b82 */ /* 0x000e220000000800 */
[----:B------:R-:W-:Y:S01]  /*b0d0*/  ULDC UR5, c[0x0][0x658] ;  /* 0x0001960000057ab9 */ /* 0x000fe20000000800 */
[----:B------:R-:W-:Y:S01]  /*b0e0*/  UMOV UR11, 0xffffffff ;  /* 0xffffffff000b7882 */ /* 0x000fe20000000000 */
[----:B------:R-:W-:Y:S01]  /*b0f0*/  UMOV UR17, 0x1 ;  /* 0x0000000100117882 */ /* 0x000fe20000000000 */
[----:B------:R-:W-:Y:S01]  /*b100*/  USHF.L.U32 UR11, UR11, UR5, URZ ;  /* 0x000000050b0b7299 */ /* 0x000fe2000800063f */
[----:B------:R-:W-:Y:S01]  /*b110*/  BSSY B0, `(.L_x_292) ;  /* 0x00000e0000007945 */ /* 0x000fe20003800000 */
[----:B------:R-:W-:Y:S01]  /*b120*/  ULDC UR9, c[0x0][0xc] ;  /* 0x0000030000097ab9 */ /* 0x000fe20000000800 */
[----:B------:R-:W-:Y:S01]  /*b130*/  ULDC UR16, c[0x0][0x10] ;  /* 0x0000040000107ab9 */ /* 0x000fe20000000800 */
[----:B------:R-:W1:Y:S01]  /*b140*/  S2UR UR8, SR_CgaCtaId ;  /* 0x00000000000879c3 */ /* 0x000e620000008800 */
[----:B------:R-:W-:Y:S01]  /*b150*/  ULOP3.LUT UR13, URZ, UR11, URZ, 0x33, !UPT ;  /* 0x0000000b3f0d7292 */ /* 0x000fe2000f8e333f */
[----:B------:R-:W-:Y:S01]  /*b160*/  LOP3.LUT R11, R19, 0x2, RZ, 0xfc, !PT ;  /* 0x00000002130b7812 */ /* 0x000fe200078efcff */
[----:B------:R-:W-:Y:S01]  /*b170*/  IMAD.MOV.U32 R10, RZ, RZ, 0x1 ;  /* 0x00000001ff0a7424 */ /* 0x000fe200078e00ff */
[----:B------:R-:W-:Y:S01]  /*b180*/  ULDC UR4, c[0x0][0x600] ;  /* 0x0001800000047ab9 */ /* 0x000fe20000000800 */
[----:B------:R-:W-:Y:S01]  /*b190*/  IMAD.MOV.U32 R9, RZ, RZ, RZ ;  /* 0x000000ffff097224 */ /* 0x000fe200078e00ff */
[----:B------:R-:W-:Y:S01]  /*b1a0*/  UMOV UR19, 0x11 ;  /* 0x0000001100137882 */ /* 0x000fe20000000000 */
[----:B------:R-:W-:-:S02]  /*b1b0*/  UIADD3 UR4, UR4, -0x1, URZ ;  /* 0xffffffff04047890 */ /* 0x000fc4000fffe03f */
[----:B------:R-:W-:Y:S01]  /*b1c0*/  USHF.L.U32 UR5, UR17, UR5, URZ ;  /* 0x0000000511057299 */ /* 0x000fe2000800063f */
[----:B------:R-:W-:Y:S01]  /*b1d0*/  ULDC.64 UR28, c[0x0][0x198] ;  /* 0x00006600001c7ab9 */ /* 0x000fe20000000a00 */
[----:B0-----:R-:W-:-:S05]  /*b1e0*/  VIADD R0, R0, 0x1f ;  /* 0x0000001f00007836 */ /* 0x001fca0000000000 */
[----:B------:R-:W-:Y:S01]  /*b1f0*/  SHF.R.S32.HI R3, RZ, 0x1f, R0 ;  /* 0x0000001fff037819 */ /* 0x000fe20000011400 */
[----:B-1----:R-:W-:-:S03]  /*b200*/  USHF.R.U32.HI UR27, URZ, 0x2, UR8 ;  /* 0x000000023f1b7899 */ /* 0x002fc60008011608 */
[----:B------:R-:W-:Y:S01]  /*b210*/  LEA.HI R3, R3, R0, RZ, 0x5 ;  /* 0x0000000003037211 */ /* 0x000fe200078f28ff */
[----:B------:R-:W-:Y:S01]  /*b220*/  ULOP3.LUT UR10, UR8, 0x3, URZ, 0xc0, !UPT ;  /* 0x00000003080a7892 */ /* 0x000fe2000f8ec03f */
[----:B------:R-:W-:Y:S01]  /*b230*/  IMAD.MOV.U32 R0, RZ, RZ, 0x1 ;  /* 0x00000001ff007424 */ /* 0x000fe200078e00ff */
[----:B------:R-:W-:Y:S01]  /*b240*/  USHF.L.U32 UR6, UR8, 0x5, URZ ;  /* 0x0000000508067899 */ /* 0x000fe2000800063f */
[--C-:B------:R-:W-:Y:S01]  /*b250*/  SHF.R.S32.HI R8, RZ, 0x5, R3.reuse ;  /* 0x00000005ff087819 */ /* 0x100fe20000011403 */
[----:B------:R-:W-:Y:S02]  /*b260*/  USHF.L.U32 UR7, UR8, 0xa, URZ ;  /* 0x0000000a08077899 */ /* 0x000fe4000800063f */
[----:B------:R-:W-:Y:S01]  /*b270*/  ULOP3.LUT UR8, UR8, 0xfffffffc, URZ, 0xc0, !UPT ;  /* 0xfffffffc08087892 */ /* 0x000fe2000f8ec03f */
[----:B------:R-:W-:Y:S01]  /*b280*/  PRMT R3, R0, 0x7610, R3 ;  /* 0x0000761000037816 */ /* 0x000fe20000000003 */
[----:B------:R-:W-:Y:S01]  /*b290*/  UISETP.GT.U32.AND UP0, UPT, UR10, 0xffff, UPT ;  /* 0x0000ffff0a00788c */ /* 0x000fe2000bf04070 */
[----:B------:R-:W-:Y:S01]  /*b2a0*/  VIADD R0, R8, 0x1 ;  /* 0x0000000108007836 */ /* 0x000fe20000000000 */
[----:B------:R-:W-:-:S02]  /*b2b0*/  ULOP3.LUT UR12, UR8, 0x1, URZ, 0xfc, !UPT ;  /* 0x00000001080c7892 */ /* 0x000fc4000f8efc3f */
[----:B------:R-:W-:Y:S02]  /*b2c0*/  ULOP3.LUT UR14, UR8, 0x2, URZ, 0xfc, !UPT ;  /* 0x00000002080e7892 */ /* 0x000fe4000f8efc3f */
[----:B------:R-:W-:Y:S02]  /*b2d0*/  USHF.L.U32 UR11, UR17, UR8, URZ ;  /* 0x00000008110b7299 */ /* 0x000fe4000800063f */
[----:B------:R-:W-:Y:S02]  /*b2e0*/  ULOP3.LUT UR15, UR8, 0x3, URZ, 0xfc, !UPT ;  /* 0x00000003080f7892 */ /* 0x000fe4000f8efc3f */
[----:B------:R-:W-:Y:S02]  /*b2f0*/  UIMAD.WIDE.U32 UR8, UR9, UR16, URZ ;  /* 0x00000010090872a5 */ /* 0x000fe4000f8e003f */
[----:B------:R-:W-:Y:S02]  /*b300*/  USHF.L.U32 UR12, UR17, UR12, URZ ;  /* 0x0000000c110c7299 */ /* 0x000fe4000800063f */
[----:B------:R-:W-:-:S02]  /*b310*/  USHF.L.U32 UR14, UR17, UR14, URZ ;  /* 0x0000000e110e7299 */ /* 0x000fc4000800063f */
[----:B------:R-:W-:Y:S01]  /*b320*/  USEL UR10, UR10, 0xffff, !UP0 ;  /* 0x0000ffff0a0a7887 */ /* 0x000fe2000c000000 */
[----:B------:R-:W-:Y:S01]  /*b330*/  ULDC UR16, c[0x0][0x14] ;  /* 0x0000050000107ab9 */ /* 0x000fe20000000800 */
[----:B------:R-:W-:Y:S02]  /*b340*/  USHF.L.U32 UR15, UR17, UR15, URZ ;  /* 0x0000000f110f7299 */ /* 0x000fe4000800063f */
[----:B------:R-:W-:Y:S02]  /*b350*/  UIMAD.WIDE.U32 UR22, UR8, UR16, URZ ;  /* 0x00000010081672a5 */ /* 0x000fe4000f8e003f */
[----:B------:R-:W-:Y:S02]  /*b360*/  UIMAD UR21, UR9, UR16, URZ ;  /* 0x00000010091572a4 */ /* 0x000fe4000f8e023f */
[----:B------:R-:W-:Y:S02]  /*b370*/  ULOP3.LUT UR11, UR14, UR11, UR12, 0xfe, !UPT ;  /* 0x0000000b0e0b7292 */ /* 0x000fe4000f8efe0c */
[----:B------:R-:W-:-:S02]  /*b380*/  ULOP3.LUT UR10, UR10, 0xffff, URZ, 0xc0, !UPT ;  /* 0x0000ffff0a0a7892 */ /* 0x000fc4000f8ec03f */
[----:B------:R-:W-:Y:S02]  /*b390*/  ULOP3.LUT UR6, UR6, 0x60, URZ, 0xc0, !UPT ;  /* 0x0000006006067892 */ /* 0x000fe4000f8ec03f */
[----:B------:R-:W-:Y:S02]  /*b3a0*/  ULOP3.LUT UR7, UR7, 0xc00, URZ, 0xc0, !UPT ;  /* 0x00000c0007077892 */ /* 0x000fe4000f8ec03f */
[----:B------:R-:W-:Y:S02]  /*b3b0*/  UIADD3 UR21, UR23, UR21, URZ ;  /* 0x0000001517157290 */ /* 0x000fe4000fffe03f */
[----:B------:R-:W-:Y:S02]  /*b3c0*/  ULOP3.LUT UR18, UR11, UR15, URZ, 0xfc, !UPT ;  /* 0x0000000f0b127292 */ /* 0x000fe4000f8efc3f */
[----:B------:R-:W-:-:S12]  /*b3d0*/  USHF.L.U32 UR19, UR19, UR10, URZ ;  /* 0x0000000a13137299 */ /* 0x000fd8000800063f */
.L_x_303:
[----:B------:R-:W-:-:S03]  /*b3e0*/  UMOV UR8, 0xffffffff ;  /* 0xffffffff00087882 */ /* 0x000fc60000000000 */
[----:B------:R-:W-:Y:S05]  /*b3f0*/  BRA.DIV UR8, `(.L_x_293) ;  /* 0x0000000e08b07947 */ /* 0x000fea000b800000 */
[----:B------:R-:W-:-:S13]  /*b400*/  ELECT P6, URZ, PT ;  /* 0x00000000003f782f */ /* 0x000fda00038c0000 */
.L_x_314:
[----:B------:R-:W0:Y:S01]  /*b410*/  LDC R4, c[0x0][0x28c] ;  /* 0x0000a300ff047b82 */ /* 0x000e220000000800 */
[----:B------:R-:W-:Y:S01]  /*b420*/  BSSY B1, `(.L_x_294) ;  /* 0x000003c000017945 */ /* 0x000fe20003800000 */
[----:B0-----:R-:W-:-:S13]  /*b430*/  ISETP.LT.OR P6, PT, R4, 0x1, !P6 ;  /* 0x000000010400780c */ /* 0x001fda00077c1670 */
[----:B------:R-:W-:Y:S05]  /*b440*/  @P6 BRA `(.L_x_295) ;  /* 0x0000000000e46947 */ /* 0x000fea0003800000 */
[----:B------:R-:W-:Y:S01]  /*b450*/  LEA R12, R12, UR27, 0x1 ;  /* 0x0000001b0c0c7c11 */ /* 0x000fe2000f8e08ff */
[----:B------:R-:W-:Y:S01]  /*b460*/  IMAD.MOV.U32 R15, RZ, RZ, RZ ;  /* 0x000000ffff0f7224 */ /* 0x000fe200078e00ff */
[----:B------:R-:W-:Y:S01]  /*b470*/  LEA R20, R20, UR6, 0x7 ;  /* 0x0000000614147c11 */ /* 0x000fe2000f8e38ff */
[----:B------:R-:W-:Y:S02]  /*b480*/  IMAD.MOV.U32 R4, RZ, RZ, R0 ;  /* 0x000000ffff047224 */ /* 0x000fe400078e0000 */
[----:B------:R-:W-:Y:S02]  /*b490*/  IMAD.MOV.U32 R5, RZ, RZ, R10 ;  /* 0x000000ffff057224 */ /* 0x000fe400078e000a */
[----:B------:R-:W-:Y:S02]  /*b4a0*/  IMAD.MOV.U32 R6, RZ, RZ, R9 ;  /* 0x000000ffff067224 */ /* 0x000fe400078e0009 */
[----:B------:R-:W-:-:S07]  /*b4b0*/  IMAD.SHL.U32 R14, R12, 0x80, RZ ;  /* 0x000000800c0e7824 */ /* 0x000fce00078e00ff */
.L_x_298:
[----:B------:R-:W0:Y:S01]  /*b4c0*/  S2R R12, SR_CgaCtaId ;  /* 0x00000000000c7919 */ /* 0x000e220000008800 */
[----:B------:R-:W-:Y:S02]  /*b4d0*/  MOV R7, 0x400 ;  /* 0x0000040000077802 */ /* 0x000fe40000000f00 */
[----:B------:R-:W-:Y:S02]  /*b4e0*/  LOP3.LUT P1, RZ, R18, 0x7f, RZ, 0xc0, !PT ;  /* 0x0000007f12ff7812 */ /* 0x000fe4000782c0ff */
[----:B0-----:R-:W-:Y:S02]  /*b4f0*/  LEA R24, R12, R7, 0x18 ;  /* 0x000000070c187211 */ /* 0x001fe400078ec0ff */
[----:B------:R-:W-:-:S09]  /*b500*/  SHF.L.U32 R7, R5, 0x1f, RZ ;  /* 0x0000001f05077819 */ /* 0x000fd200000006ff */
[----:B------:R-:W0:Y:S01]  /*b510*/  @!P1 LDC R12, c[0x0][0x500] ;  /* 0x00014000ff0c9b82 */ /* 0x000e220000000800 */
[----:B------:R-:W-:-:S04]  /*b520*/  IMAD R22, R6, 0x8, R24 ;  /* 0x0000000806167824 */ /* 0x000fc800078e0218 */
[----:B------:R-:W1:Y:S02]  /*b530*/  SYNCS.PHASECHK.TRANS64.TRYWAIT P0, [R22+URZ+0x20], R7 ;  /* 0x00002007160075a7 */ /* 0x000e64000800017f */
[----:B-1----:R-:W-:Y:S05]  /*b540*/  @!P0 BRA `(.L_x_296) ;  /* 0x0000000c007c8947 */ /* 0x002fea0003800000 */
.L_x_315:
[----:B-1----:R-:W-:Y:S01]  /*b550*/  PRMT R7, R11, 0x9910, RZ ;  /* 0x000099100b077816 */ /* 0x002fe200000000ff */
[----:B0-----:R0:W-:Y:S03]  /*b560*/  @!P1 SYNCS.ARRIVE.TRANS64 RZ, [R22+URZ], R12 ;  /* 0x0000000c16ff99a7 */ /* 0x0011e6000800003f */
[----:B------:R-:W-:-:S13]  /*b570*/  ISETP.NE.AND P0, PT, R7, 0x2, PT ;  /* 0x000000020700780c */ /* 0x000fda0003f05270 */
[----:B0-----:R-:W-:Y:S05]  /*b580*/  @P0 BRA `(.L_x_297) ;  /* 0x0000000000040947 */ /* 0x001fea0003800000 */
[----:B------:R-:W-:Y:S01]  /*b590*/  BPT.TRAP 0x1 ;  /* 0x000000040000795c */ /* 0x000fe20000300000 */
.L_x_297:
[----:B------:R-:W-:Y:S01]  /*b5a0*/  LEA R7, R6, UR27, 0x1 ;  /* 0x0000001b06077c11 */ /* 0x000fe2000f8e08ff */
[----:B------:R-:W-:Y:S01]  /*b5b0*/  VIADD R4, R4, 0xffffffff ;  /* 0xffffffff04047836 */ /* 0x000fe20000000000 */
[----:B------:R-:W-:Y:S01]  /*b5c0*/  R2UR UR25, R14 ;  /* 0x000000000e1972ca */ /* 0x000fe200000e0000 */
[----:B------:R-:W-:Y:S01]  /*b5d0*/  UIADD3 UR14, UP0, UR28, 0xf0, URZ ;  /* 0x000000f01c0e7890 */ /* 0x000fe2000ff1e03f */
[----:B------:R-:W-:Y:S01]  /*b5e0*/  R2UR UR9, R22 ;  /* 0x00000000160972ca */ /* 0x000fe200000e0000 */
[----:B------:R-:W-:Y:S01]  /*b5f0*/  IMAD.SHL.U32 R7, R7, 0x1000, RZ ;  /* 0x0000100007077824 */ /* 0x000fe200078e00ff */
[----:B------:R-:W-:Y:S01]  /*b600*/  R2UR UR10, R15 ;  /* 0x000000000f0a72ca */ /* 0x000fe200000e0000 */
[----:B------:R-:W-:Y:S01]  /*b610*/  UIADD3 UR32, UP1, UR28, 0x1f0, URZ ;  /* 0x000001f01c207890 */ /* 0x000fe2000ff3e03f */
[----:B------:R-:W-:Y:S01]  /*b620*/  R2UR UR12, R13 ;  /* 0x000000000d0c72ca */ /* 0x000fe200000e0000 */
[--C-:B------:R-:W-:Y:S01]  /*b630*/  IMAD R12, R7, 0x4, R24.reuse ;  /* 0x00000004070c7824 */ /* 0x100fe200078e0218 */
[----:B------:R-:W-:Y:S01]  /*b640*/  LEA R7, R6, UR7, 0xc ;  /* 0x0000000706077c11 */ /* 0x000fe2000f8e60ff */
[----:B------:R-:W-:Y:S01]  /*b650*/  UIADD3.X UR15, URZ, UR29, URZ, UP0, !UPT ;  /* 0x0000001d3f0f7290 */ /* 0x000fe200087fe43f */
[----:B------:R-:W-:Y:S01]  /*b660*/  R2UR UR26, R20 ;  /* 0x00000000141a72ca */ /* 0x000fe200000e0000 */
[----:B------:R-:W-:Y:S01]  /*b670*/  UPRMT UR20, URZ, 0x5410, UR19 ;  /* 0x000054103f147896 */ /* 0x000fe20008000013 */
[----:B------:R-:W-:Y:S01]  /*b680*/  R2UR UR8, R12 ;  /* 0x000000000c0872ca */ /* 0x000fe200000e0000 */
[----:B------:R-:W-:Y:S01]  /*b690*/  IMAD R7, R7, 0x4, R24 ;  /* 0x0000000407077824 */ /* 0x000fe200078e0218 */
[----:B------:R-:W-:Y:S01]  /*b6a0*/  ISETP.GT.AND P1, PT, R4, 0x1, PT ;  /* 0x000000010400780c */ /* 0x000fe20003f24270 */
[----:B------:R-:W-:Y:S01]  /*b6b0*/  VIADD R6, R6, 0x1 ;  /* 0x0000000106067836 */ /* 0x000fe20000000000 */
[----:B------:R-:W-:Y:S01]  /*b6c0*/  UPRMT UR30, URZ, 0x5410, UR18 ;  /* 0x000054103f1e7896 */ /* 0x000fe20008000012 */
[----:B------:R-:W-:Y:S01]  /*b6d0*/  VIADD R15, R15, 0x20 ;  /* 0x000000200f0f7836 */ /* 0x000fe20000000000 */
[----:B------:R-:W-:Y:S01]  /*b6e0*/  R2UR UR11, R7 ;  /* 0x00000000070b72ca */ /* 0x000fe200000e0000 */
[----:B------:R-:W-:Y:S01]  /*b6f0*/  UIADD3.X UR33, URZ, UR29, URZ, UP1, !UPT ;  /* 0x0000001d3f217290 */ /* 0x000fe20008ffe43f */
[----:B------:R-:W-:Y:S01]  /*b700*/  ISETP.NE.AND P0, PT, R6, 0x4, PT ;  /* 0x000000040600780c */ /* 0x000fe20003f05270 */
[----:B------:R-:W-:Y:S01]  /*b710*/  UMOV UR16, 0x0 ;  /* 0x0000000000107882 */ /* 0x000fe20000000000 */
[----:B------:R-:W-:-:S02]  /*b720*/  UMOV UR17, 0x10000000 ;  /* 0x1000000000117882 */ /* 0x000fc40000000000 */
[----:B------:R-:W-:Y:S01]  /*b730*/  SEL R12, RZ, 0x1, P0 ;  /* 0x00000001ff0c7807 */ /* 0x000fe20000000000 */
[----:B------:R-:W-:Y:S01]  /*b740*/  UIADD3 UR8, UR8, 0x100, URZ ;  /* 0x0000010008087890 */ /* 0x000fe2000fffe03f */
[----:B------:R-:W-:Y:S02]  /*b750*/  SEL R6, R6, RZ, P0 ;  /* 0x000000ff06067207 */ /* 0x000fe40000000000 */
[----:B------:R-:W-:-:S03]  /*b760*/  LOP3.LUT R5, R5, R12, RZ, 0x3c, !PT ;  /* 0x0000000c05057212 */ /* 0x000fc600078e3cff */
[----:B------:R-:W-:-:S03]  /*b770*/  UIADD3 UR24, UR11, 0x20100, URZ ;  /* 0x000201000b187890 */ /* 0x000fc6000fffe03f */
[----:B------:R-:W-:Y:S02]  /*b780*/  UMOV UR11, UR25 ;  /* 0x00000019000b7c82 */ /* 0x000fe40008000000 */
[----:B------:R0:W-:Y:S02]  /*b790*/  UTMALDG.3D.MULTICAST [UR8], [UR14], UR20, desc[UR16] ;  /* 0x000010080e0073b4 */ /* 0x0001e40008011814 */
[----:B0-----:R-:W-:Y:S01]  /*b7a0*/  UMOV UR8, UR24 ;  /* 0x0000001800087c82 */ /* 0x001fe20008000000 */
[----:B------:R-:W-:Y:S02]  /*b7b0*/  UMOV UR11, UR26 ;  /* 0x0000001a000b7c82 */ /* 0x000fe40008000000 */
[----:B------:R0:W-:Y:S02]  /*b7c0*/  UTMALDG.3D.MULTICAST [UR8], [UR32], UR30, desc[UR16] ;  /* 0x00001008200073b4 */ /* 0x0001e4000801181e */
[----:B0-----:R-:W-:Y:S05]  /*b7d0*/  @P1 BRA `(.L_x_298) ;  /* 0xfffffffc00381947 */ /* 0x001fea000383ffff */
.L_x_295:
[----:B------:R-:W-:Y:S05]  /*b7e0*/  BSYNC B1 ;  /* 0x0000000000017941 */ /* 0x000fea0003800000 */
.L_x_294:
[----:B------:R-:W-:Y:S01]  /*b7f0*/  LOP3.LUT P1, RZ, R3, 0xff, RZ, 0xc0, !PT ;  /* 0x000000ff03ff7812 */ /* 0x000fe2000782c0ff */
[----:B------:R-:W-:Y:S01]  /*b800*/  IMAD.IADD R9, R8, 0x1, R9 ;  /* 0x0000000108097824 */ /* 0x000fe200078e0209 */
[----:B------:R-:W-:Y:S01]  /*b810*/  IADD3 R16, P2, R16, UR22, RZ ;  /* 0x0000001610107c10 */ /* 0x000fe2000ff5e0ff */
[----:B------:R-:W-:Y:S01]  /*b820*/  ULDC.64 UR8, c[0x0][0x650] ;  /* 0x0001940000087ab9 */ /* 0x000fe20000000a00 */
[----:B------:R-:W-:Y:S01]  /*b830*/  BSSY B1, `(.L_x_299) ;  /* 0x000006b000017945 */ /* 0x000fe20003800000 */
[----:B------:R-:W-:Y:S01]  /*b840*/  IMAD.MOV.U32 R12, RZ, RZ, -0x1 ;  /* 0xffffffffff0c7424 */ /* 0x000fe200078e00ff */
[----:B------:R-:W-:Y:S01]  /*b850*/  SHF.R.U32.HI R3, RZ, 0x2, R9 ;  /* 0x00000002ff037819 */ /* 0x000fe20000011609 */
[----:B------:R-:W-:Y:S01]  /*b860*/  IMAD.MOV.U32 R20, RZ, RZ, -0x1 ;  /* 0xffffffffff147424 */ /* 0x000fe200078e00ff */
[----:B------:R-:W-:Y:S01]  /*b870*/  ISETP.GT.U32.AND P0, PT, R9, 0x3, PT ;  /* 0x000000030900780c */ /* 0x000fe20003f04070 */
[----:B------:R-:W-:Y:S01]  /*b880*/  IMAD.MOV.U32 R13, RZ, RZ, -0x1 ;  /* 0xffffffffff0d7424 */ /* 0x000fe200078e00ff */
[----:B------:R-:W-:-:S02]  /*b890*/  LOP3.LUT R3, R3, 0x1, RZ, 0xc0, !PT ;  /* 0x0000000103037812 */ /* 0x000fc400078ec0ff */
[----:B------:R-:W-:Y:S01]  /*b8a0*/  ISETP.LT.U32.AND P0, PT, R8, 0x4, P0 ;  /* 0x000000040800780c */ /* 0x000fe20000701070 */
[----:B------:R-:W0:Y:S01]  /*b8b0*/  @P1 S2R R5, SR_CgaCtaId ;  /* 0x0000000000051919 */ /* 0x000e220000008800 */
[----:B------:R-:W-:Y:S02]  /*b8c0*/  @P1 MOV R4, 0x400 ;  /* 0x0000040000041802 */ /* 0x000fe40000000f00 */
[----:B------:R-:W-:Y:S02]  /*b8d0*/  IADD3.X R17, R17, UR21, RZ, P2, !PT ;  /* 0x0000001511117c10 */ /* 0x000fe400097fe4ff */
[----:B------:R-:W-:Y:S02]  /*b8e0*/  ISETP.GE.U32.AND P2, PT, R16, UR8, PT ;  /* 0x0000000810007c0c */ /* 0x000fe4000bf46070 */
[----:B------:R-:W-:Y:S02]  /*b8f0*/  LOP3.LUT R9, R9, 0x3, RZ, 0xc0, !PT ;  /* 0x0000000309097812 */ /* 0x000fe400078ec0ff */
[----:B0-----:R-:W-:-:S04]  /*b900*/  @P1 LEA R4, R5, R4, 0x18 ;  /* 0x0000000405041211 */ /* 0x001fc800078ec0ff */
[----:B------:R0:W-:Y:S01]  /*b910*/  @P1 SYNCS.ARRIVE.TRANS64.A1T0 RZ, [R4+URZ+0x58], RZ ;  /* 0x000058ff04ff19a7 */ /* 0x0001e2000810003f */
[----:B------:R-:W-:Y:S02]  /*b920*/  ISETP.NE.U32.AND P1, PT, R3, 0x1, PT ;  /* 0x000000010300780c */ /* 0x000fe40003f25070 */
[----:B------:R-:W-:Y:S02]  /*b930*/  SEL R3, RZ, 0x1, !P0 ;  /* 0x00000001ff037807 */ /* 0x000fe40004000000 */
[----:B------:R-:W-:Y:S02]  /*b940*/  ISETP.GE.U32.AND.EX P0, PT, R17, UR9, PT, P2 ;  /* 0x0000000911007c0c */ /* 0x000fe4000bf06120 */
[----:B------:R-:W-:-:S04]  /*b950*/  ISETP.GT.U32.AND P1, PT, R8, 0x3, !P1 ;  /* 0x000000030800780c */ /* 0x000fc80004f24070 */
[----:B0-----:R-:W-:-:S04]  /*b960*/  SEL R4, RZ, 0x1, !P1 ;  /* 0x00000001ff047807 */ /* 0x001fc80004800000 */
[--C-:B------:R-:W-:Y:S02]  /*b970*/  LOP3.LUT R10, R4, R10, R3.reuse, 0x96, !PT ;  /* 0x0000000a040a7212 */ /* 0x100fe400078e9603 */
[----:B------:R-:W-:Y:S02]  /*b980*/  PRMT R4, RZ, 0x7610, R4 ;  /* 0x00007610ff047816 */ /* 0x000fe40000000004 */
[----:B------:R-:W-:Y:S01]  /*b990*/  PRMT R3, RZ, 0x7610, R3 ;  /* 0x00007610ff037816 */ /* 0x000fe20000000003 */
[----:B------:R-:W-:Y:S06]  /*b9a0*/  @P0 BRA `(.L_x_300) ;  /* 0x00000004004c0947 */ /* 0x000fec0003800000 */
[----:B------:R-:W0:Y:S01]  /*b9b0*/  S2R R14, SR_CTAID.X ;  /* 0x00000000000e7919 */ /* 0x000e220000002500 */
[----:B------:R-:W-:Y:S01]  /*b9c0*/  ULDC.64 UR8, c[0x0][0x628] ;  /* 0x00018a0000087ab9 */ /* 0x000fe20000000a00 */
[----:B------:R-:W1:Y:S01]  /*b9d0*/  LDC R15, c[0x0][0x144] ;  /* 0x00005100ff0f7b82 */ /* 0x000e620000000800 */
[----:B------:R-:W-:Y:S01]  /*b9e0*/  ISETP.NE.U32.AND P0, PT, RZ, UR8, PT ;  /* 0x00000008ff007c0c */ /* 0x000fe2000bf05070 */
[----:B------:R-:W2:Y:S01]  /*b9f0*/  S2R R12, SR_CTAID.Y ;  /* 0x00000000000c7919 */ /* 0x000ea20000002600 */
[----:B------:R-:W-:Y:S01]  /*ba00*/  ULDC UR10, c[0x0][0x150] ;  /* 0x00005400000a7ab9 */ /* 0x000fe20000000800 */
[----:B------:R-:W-:Y:S01]  /*ba10*/  ULDC UR11, c[0x0][0x630] ;  /* 0x00018c00000b7ab9 */ /* 0x000fe20000000800 */
[----:B------:R-:W-:Y:S01]  /*ba20*/  ISETP.NE.AND.EX P0, PT, RZ, UR9, PT, P0 ;  /* 0x00000009ff007c0c */ /* 0x000fe2000bf05300 */
[----:B------:R-:W-:Y:S01]  /*ba30*/  IMAD.MOV.U32 R4, RZ, RZ, R16 ;  /* 0x000000ffff047224 */ /* 0x000fe200078e0010 */
[----:B0-----:R-:W-:-:S05]  /*ba40*/  I2FP.F32.U32 R5, R14 ;  /* 0x0000000e00057245 */ /* 0x001fca0000201000 */
[----:B------:R-:W-:Y:S01]  /*ba50*/  FMUL R20, R5, UR10 ;  /* 0x0000000a05147c20 */ /* 0x000fe20008400000 */
[----:B------:R-:W-:-:S05]  /*ba60*/  IMAD.MOV.U32 R5, RZ, RZ, R17 ;  /* 0x000000ffff057224 */ /* 0x000fca00078e0011 */
[----:B--2---:R-:W-:Y:S05]  /*ba70*/  @!P0 BRA `(.L_x_301) ;  /* 0x0000000000288947 */ /* 0x004fea0003800000 */
[----:B------:R-:W-:Y:S02]  /*ba80*/  ULDC UR10, c[0x0][0x634] ;  /* 0x00018d00000a7ab9 */ /* 0x000fe40000000800 */
[----:B------:R-:W-:-:S05]  /*ba90*/  IADD3 R5, P0, R16, UR10, RZ ;  /* 0x0000000a10057c10 */ /* 0x000fca000ff1e0ff */
[----:B------:R-:W-:-:S04]  /*baa0*/  IMAD.X R13, RZ, RZ, R17, P0 ;  /* 0x000000ffff0d7224 */ /* 0x000fc800000e0611 */
[----:B------:R-:W-:-:S04]  /*bab0*/  IMAD.WIDE.U32 R6, R13, UR8, RZ ;  /* 0x000000080d067c25 */ /* 0x000fc8000f8e00ff */
[----:B------:R-:W-:-:S04]  /*bac0*/  IMAD.WIDE.U32 R6, P0, R5, UR9, R6 ;  /* 0x0000000905067c25 */ /* 0x000fc8000f800006 */
[----:B------:R-:W-:-:S04]  /*bad0*/  IMAD.WIDE.U32 R4, R5, UR8, RZ ;  /* 0x0000000805047c25 */ /* 0x000fc8000f8e00ff */
[----:B------:R-:W-:Y:S01]  /*bae0*/  IMAD.MOV.U32 R4, RZ, RZ, R7 ;  /* 0x000000ffff047224 */ /* 0x000fe200078e0007 */
[----:B------:R-:W-:Y:S01]  /*baf0*/  IADD3 RZ, P1, R5, R6, RZ ;  /* 0x0000000605ff7210 */ /* 0x000fe20007f3e0ff */
[----:B------:R-:W-:-:S04]  /*bb00*/  IMAD.X R5, RZ, RZ, RZ, P0 ;  /* 0x000000ffff057224 */ /* 0x000fc800000e06ff */
[----:B------:R-:W-:-:S08]  /*bb10*/  IMAD.WIDE.U32.X R4, R13, UR9, R4, P1 ;  /* 0x000000090d047c25 */ /* 0x000fd000088e0404 */
.L_x_301:
[--C-:B------:R-:W-:Y:S01]  /*bb20*/  SHF.R.U64 R13, R4, UR11, R5.reuse ;  /* 0x0000000b040d7c19 */ /* 0x100fe20008001205 */
[----:B------:R-:W0:Y:S01]  /*bb30*/  F2I.U32.TRUNC.NTZ R20, R20 ;  /* 0x0000001400147305 */ /* 0x000e22000020f000 */
[----:B------:R-:W-:Y:S01]  /*bb40*/  SHF.R.U32.HI R4, RZ, UR11, R5 ;  /* 0x0000000bff047c19 */ /* 0x000fe20008011605 */
[----:B------:R-:W-:Y:S01]  /*bb50*/  ULDC.64 UR8, c[0x0][0x620] ;  /* 0x0001880000087ab9 */ /* 0x000fe20000000a00 */
[----:B------:R-:W-:Y:S01]  /*bb60*/  IADD3 R7, P0, RZ, -R13, RZ ;  /* 0x8000000dff077210 */ /* 0x000fe20007f1e0ff */
[----:B------:R-:W-:Y:S01]  /*bb70*/  ULDC.64 UR10, c[0x0][0x640] ;  /* 0x00019000000a7ab9 */ /* 0x000fe20000000a00 */
[----:B------:R-:W2:Y:S03]  /*bb80*/  LDC R21, c[0x0][0x148] ;  /* 0x00005200ff157b82 */ /* 0x000ea60000000800 */
[----:B------:R-:W-:Y:S01]  /*bb90*/  IMAD.X R4, RZ, RZ, ~R4, P0 ;  /* 0x000000ffff047224 */ /* 0x000fe200000e0e04 */
[----:B------:R-:W-:-:S03]  /*bba0*/  ISETP.NE.U32.AND P0, PT, RZ, UR10, PT ;  /* 0x0000000aff007c0c */ /* 0x000fc6000bf05070 */
[----:B------:R-:W-:Y:S01]  /*bbb0*/  IMAD R6, R4, UR8, RZ ;  /* 0x0000000804067c24 */ /* 0x000fe2000f8e02ff */
[----:B------:R-:W-:Y:S01]  /*bbc0*/  ISETP.NE.AND.EX P0, PT, RZ, UR11, PT, P0 ;  /* 0x0000000bff007c0c */ /* 0x000fe2000bf05300 */
[----:B------:R-:W-:Y:S01]  /*bbd0*/  IMAD.WIDE.U32 R4, R7, UR8, R16 ;  /* 0x0000000807047c25 */ /* 0x000fe2000f8e0010 */
[----:B------:R-:W-:-:S03]  /*bbe0*/  ULDC UR8, c[0x0][0x618] ;  /* 0x0001860000087ab9 */ /* 0x000fc60000000800 */
[----:B------:R-:W-:Y:S01]  /*bbf0*/  IMAD R7, R7, UR9, R6 ;  /* 0x0000000907077c24 */ /* 0x000fe2000f8e0206 */
[----:B------:R-:W-:Y:S01]  /*bc00*/  ULDC UR9, c[0x0][0x154] ;  /* 0x0000550000097ab9 */ /* 0x000fe20000000800 */
[----:B0-----:R-:W-:Y:S02]  /*bc10*/  IMAD.MOV R6, RZ, RZ, -R20 ;  /* 0x000000ffff067224 */ /* 0x001fe400078e0a14 */
[----:B------:R-:W-:Y:S02]  /*bc20*/  IMAD.IADD R5, R5, 0x1, R7 ;  /* 0x0000000105057824 */ /* 0x000fe400078e0207 */
[----:B-1----:R-:W-:Y:S01]  /*bc30*/  IMAD R14, R15, R6, R14 ;  /* 0x000000060f0e7224 */ /* 0x002fe200078e020e */
[----:B------:R-:W-:Y:S02]  /*bc40*/  I2FP.F32.U32 R6, R12 ;  /* 0x0000000c00067245 */ /* 0x000fe40000201000 */
[--C-:B------:R-:W-:Y:S02]  /*bc50*/  SHF.R.U64 R15, R4, UR8, R5.reuse ;  /* 0x00000008040f7c19 */ /* 0x100fe40008001205 */
[----:B------:R-:W-:Y:S01]  /*bc60*/  SHF.R.U32.HI R4, RZ, UR8, R5 ;  /* 0x00000008ff047c19 */ /* 0x000fe20008011605 */
[----:B------:R-:W-:Y:S01]  /*bc70*/  FMUL R6, R6, UR9 ;  /* 0x0000000906067c20 */ /* 0x000fe20008400000 */
[----:B------:R-:W-:-:S02]  /*bc80*/  ULDC UR8, c[0x0][0x608] ;  /* 0x0001820000087ab9 */ /* 0x000fc40000000800 */
[--C-:B------:R-:W-:Y:S01]  /*bc90*/  SHF.R.U64 R22, R15, UR8, R4.reuse ;  /* 0x000000080f167c19 */ /* 0x100fe20008001204 */
[----:B------:R0:W1:Y:S01]  /*bca0*/  F2I.U32.TRUNC.NTZ R24, R6 ;  /* 0x0000000600187305 */ /* 0x000062000020f000 */
[----:B------:R-:W-:Y:S01]  /*bcb0*/  SHF.R.U32.HI R5, RZ, UR8, R4 ;  /* 0x00000008ff057c19 */ /* 0x000fe20008011604 */
[----:B------:R-:W-:-:S03]  /*bcc0*/  ULDC UR8, c[0x0][0x658] ;  /* 0x0001960000087ab9 */ /* 0x000fc60000000800 */
[--C-:B------:R-:W-:Y:S02]  /*bcd0*/  SHF.R.U64 R20, R22, UR8, R5.reuse ;  /* 0x0000000816147c19 */ /* 0x100fe40008001205 */
[----:B------:R-:W-:-:S03]  /*bce0*/  SHF.R.U32.HI R23, RZ, UR8, R5 ;  /* 0x00000008ff177c19 */ /* 0x000fc60008011605 */
[----:B------:R-:W-:Y:S02]  /*bcf0*/  IMAD.MOV.U32 R4, RZ, RZ, R20 ;  /* 0x000000ffff047224 */ /* 0x000fe400078e0014 */
[----:B------:R-:W-:Y:S01]  /*bd00*/  IMAD.MOV.U32 R5, RZ, RZ, R23 ;  /* 0x000000ffff057224 */ /* 0x000fe200078e0017 */
[----:B0-----:R-:W-:Y:S06]  /*bd10*/  @!P0 BRA `(.L_x_302) ;  /* 0x0000000000288947 */ /* 0x001fec0003800000 */
        /* <DEDUP_REMOVED lines=10> */
.L_x_302:
[----:B------:R-:W-:Y:S01]  /*bdc0*/  ISETP.NE.AND P0, PT, R2, 0x1, PT ;  /* 0x000000010200780c */ /* 0x000fe20003f05270 */
[----:B------:R-:W-:Y:S01]  /*bdd0*/  ULDC UR8, c[0x0][0x648] ;  /* 0x0001920000087ab9 */ /* 0x000fe20000000800 */
[----:B------:R-:W-:Y:S01]  /*bde0*/  LOP3.LUT R22, R22, UR13, RZ, 0xc0, !PT ;  /* 0x0000000d16167c12 */ /* 0x000fe2000f8ec0ff */
[----:B-1----:R-:W-:Y:S01]  /*bdf0*/  IMAD.MOV R24, RZ, RZ, -R24 ;  /* 0x000000ffff187224 */ /* 0x002fe200078e0a18 */
[----:B------:R-:W-:Y:S01]  /*be00*/  SHF.R.U64 R5, R4, UR8, R5 ;  /* 0x0000000804057c19 */ /* 0x000fe20008001205 */
[----:B------:R-:W-:Y:S01]  /*be10*/  ULDC UR8, c[0x0][0x638] ;  /* 0x00018e0000087ab9 */ /* 0x000fe20000000800 */
[----:B------:R-:W-:Y:S01]  /*be20*/  LOP3.LUT R15, R15, UR4, RZ, 0xc0, !PT ;  /* 0x000000040f0f7c12 */ /* 0x000fe2000f8ec0ff */
[----:B------:R-:W-:Y:S01]  /*be30*/  ULDC UR9, c[0x0][0x610] ;  /* 0x0001840000097ab9 */ /* 0x000fe20000000800 */
[----:B------:R-:W-:Y:S02]  /*be40*/  IMAD.MOV.U32 R4, RZ, RZ, 0x1 ;  /* 0x00000001ff047424 */ /* 0x000fe400078e00ff */
[----:B------:R-:W-:-:S02]  /*be50*/  IMAD.MOV R7, RZ, RZ, -R5 ;  /* 0x000000ffff077224 */ /* 0x000fc400078e0a05 */
[----:B------:R-:W-:Y:S02]  /*be60*/  IMAD R5, R5, UR5, R22 ;  /* 0x0000000505057c24 */ /* 0x000fe4000f8e0216 */
[----:B--2---:R-:W-:Y:S02]  /*be70*/  @P0 IMAD R14, R21, R24, R12 ;  /* 0x00000018150e0224 */ /* 0x004fe400078e020c */
[----:B------:R-:W-:Y:S01]  /*be80*/  IMAD R20, R7, UR8, R20 ;  /* 0x0000000807147c24 */ /* 0x000fe2000f8e0214 */
[----:B------:R-:W-:Y:S01]  /*be90*/  ULDC UR8, c[0x0][0x600] ;  /* 0x0001800000087ab9 */ /* 0x000fe20000000800 */
[----:B------:R-:W-:Y:S02]  /*bea0*/  IMAD R14, R5, UR9, R14 ;  /* 0x00000009050e7c24 */ /* 0x000fe4000f8e020e */
[----:B------:R-:W-:-:S05]  /*beb0*/  IMAD R5, R20, UR8, R15 ;  /* 0x0000000814057c24 */ /* 0x000fca000f8e020f */
[----:B------:R-:W-:Y:S02]  /*bec0*/  SEL R20, R5, R14, !P0 ;  /* 0x0000000e05147207 */ /* 0x000fe40004000000 */
[----:B------:R-:W-:-:S07]  /*bed0*/  SEL R12, R14, R5, !P0 ;  /* 0x000000050e0c7207 */ /* 0x000fce0004000000 */
.L_x_300:
[----:B------:R-:W-:Y:S05]  /*bee0*/  BSYNC B1 ;  /* 0x0000000000017941 */ /* 0x000fea0003800000 */
.L_x_299:
[----:B------:R-:W-:-:S13]  /*bef0*/  LOP3.LUT P0, RZ, R4, 0xff, RZ, 0xc0, !PT ;  /* 0x000000ff04ff7812 */ /* 0x000fda000780c0ff */
[----:B------:R-:W-:Y:S05]  /*bf00*/  @P0 BRA `(.L_x_303) ;  /* 0xfffffff400340947 */ /* 0x000fea000383ffff */
[----:B------:R-:W-:Y:S05]  /*bf10*/  BSYNC B0 ;  /* 0x0000000000007941 */ /* 0x000fea0003800000 */
.L_x_292:
[----:B------:R-:W-:-:S03]  /*bf20*/  UMOV UR8, 0xffffffff ;  /* 0xffffffff00087882 */ /* 0x000fc60000000000 */
[----:B------:R-:W-:Y:S05]  /*bf30*/  BRA.DIV UR8, `(.L_x_304) ;  /* 0x0000000608147947 */ /* 0x000fea000b800000 */
[----:B------:R-:W-:-:S13]  /*bf40*/  ELECT P6, URZ, PT ;  /* 0x00000000003f782f */ /* 0x000fda00038c0000 */
.L_x_318:
[----:B------:R-:W-:Y:S04]  /*bf50*/  BSSY B0, `(.L_x_305) ;  /* 0x000002b000007945 */ /* 0x000fe80003800000 */
[----:B------:R-:W-:Y:S05]  /*bf60*/  @!P6 BRA `(.L_x_306) ;  /* 0x0000000000a4e947 */ /* 0x000fea0003800000 */
[----:B------:R-:W-:-:S04]  /*bf70*/  LOP3.LUT R19, R19, 0x2, RZ, 0xfc, !PT ;  /* 0x0000000213137812 */ /* 0x000fc800078efcff */
[----:B------:R-:W-:-:S13]  /*bf80*/  ISETP.NE.AND P0, PT, R19, 0x3, PT ;  /* 0x000000031300780c */ /* 0x000fda0003f05270 */
[----:B------:R-:W-:Y:S05]  /*bf90*/  @!P0 BRA `(.L_x_307) ;  /* 0x0000000000048947 */ /* 0x000fea0003800000 */
[----:B------:R-:W-:Y:S01]  /*bfa0*/  BPT.TRAP 0x1 ;  /* 0x000000040000795c */ /* 0x000fe20000300000 */
.L_x_307:
[----:B------:R-:W0:Y:S01]  /*bfb0*/  S2R R3, SR_CgaCtaId ;  /* 0x0000000000037919 */ /* 0x000e220000008800 */
[----:B------:R-:W-:Y:S02]  /*bfc0*/  MOV R0, 0x400 ;  /* 0x0000040000007802 */ /* 0x000fe40000000f00 */
[----:B------:R-:W-:Y:S02]  /*bfd0*/  SHF.L.U32 R2, R10, 0x1f, RZ ;  /* 0x0000001f0a027819 */ /* 0x000fe400000006ff */
[----:B0-----:R-:W-:-:S05]  /*bfe0*/  LEA R0, R3, R0, 0x18 ;  /* 0x0000000003007211 */ /* 0x001fca00078ec0ff */
[----:B------:R-:W-:-:S04]  /*bff0*/  VIADD R0, R0, 0x20 ;  /* 0x0000002000007836 */ /* 0x000fc80000000000 */
[C---:B------:R-:W-:Y:S02]  /*c000*/  IMAD R5, R9.reuse, 0x8, R0 ;  /* 0x0000000809057824 */ /* 0x040fe400078e0200 */
[----:B------:R-:W-:Y:S02]  /*c010*/  VIADD R9, R9, 0x1 ;  /* 0x0000000109097836 */ /* 0x000fe40000000000 */
[----:B------:R-:W0:Y:S03]  /*c020*/  SYNCS.PHASECHK.TRANS64.TRYWAIT P0, [R5+URZ], R2 ;  /* 0x00000002050075a7 */ /* 0x000e26000800017f */
[----:B------:R-:W-:-:S04]  /*c030*/  ISETP.NE.AND P1, PT, R9, 0x4, PT ;  /* 0x000000040900780c */ /* 0x000fc80003f25270 */
[----:B------:R-:W-:Y:S02]  /*c040*/  SEL R3, RZ, 0x1, P1 ;  /* 0x00000001ff037807 */ /* 0x000fe40000800000 */
[----:B------:R-:W-:Y:S02]  /*c050*/  SEL R9, R9, RZ, P1 ;  /* 0x000000ff09097207 */ /* 0x000fe40000800000 */
[----:B------:R-:W-:-:S03]  /*c060*/  LOP3.LUT R10, R10, R3, RZ, 0x3c, !PT ;  /* 0x000000030a0a7212 */ /* 0x000fc600078e3cff */
[----:B------:R-:W-:Y:S01]  /*c070*/  IMAD R7, R9, 0x8, R0 ;  /* 0x0000000809077824 */ /* 0x000fe200078e0200 */
[----:B------:R-:W-:Y:S01]  /*c080*/  SHF.L.U32 R4, R10, 0x1f, RZ ;  /* 0x0000001f0a047819 */ /* 0x000fe200000006ff */
[----:B0-----:R-:W-:Y:S06]  /*c090*/  @!P0 BRA `(.L_x_308) ;  /* 0x0000000000dc8947 */ /* 0x001fec0003800000 */
.L_x_319:
[----:B------:R-:W1:Y:S01]  /*c0a0*/  SYNCS.PHASECHK.TRANS64.TRYWAIT P0, [R7+URZ], R4 ;  /* 0x00000004070075a7 */ /* 0x000e62000800017f */
[----:B0-----:R-:W-:-:S05]  /*c0b0*/  VIADD R2, R9, 0x1 ;  /* 0x0000000109027836 */ /* 0x001fca0000000000 */
[----:B------:R-:W-:-:S04]  /*c0c0*/  ISETP.NE.AND P1, PT, R2, 0x4, PT ;  /* 0x000000040200780c */ /* 0x000fc80003f25270 */
[----:B------:R-:W-:Y:S02]  /*c0d0*/  SEL R3, RZ, 0x1, P1 ;  /* 0x00000001ff037807 */ /* 0x000fe40000800000 */
[----:B------:R-:W-:Y:S02]  /*c0e0*/  SEL R9, R2, RZ, P1 ;  /* 0x000000ff02097207 */ /* 0x000fe40000800000 */
[----:B------:R-:W-:-:S03]  /*c0f0*/  LOP3.LUT R11, R10, R3, RZ, 0x3c, !PT ;  /* 0x000000030a0b7212 */ /* 0x000fc600078e3cff */
[----:B------:R-:W-:Y:S01]  /*c100*/  IMAD R6, R9, 0x8, R0 ;  /* 0x0000000809067824 */ /* 0x000fe200078e0200 */
[----:B------:R-:W-:Y:S01]  /*c110*/  SHF.L.U32 R5, R11, 0x1f, RZ ;  /* 0x0000001f0b057819 */ /* 0x000fe200000006ff */
[----:B-1----:R-:W-:Y:S06]  /*c120*/  @!P0 BRA `(.L_x_309) ;  /* 0x0000000000cc8947 */ /* 0x002fec0003800000 */
.L_x_320:
[----:B------:R-:W1:Y:S01]  /*c130*/  SYNCS.PHASECHK.TRANS64.TRYWAIT P0, [R6+URZ], R5 ;  /* 0x00000005060075a7 */ /* 0x000e62000800017f */
[----:B------:R-:W-:-:S05]  /*c140*/  VIADD R2, R9, 0x1 ;  /* 0x0000000109027836 */ /* 0x000fca0000000000 */
[----:B------:R-:W-:-:S04]  /*c150*/  ISETP.NE.AND P1, PT, R2, 0x4, PT ;  /* 0x000000040200780c */ /* 0x000fc80003f25270 */
[----:B0-----:R-:W-:Y:S02]  /*c160*/  SEL R4, RZ, 0x1, P1 ;  /* 0x00000001ff047807 */ /* 0x001fe40000800000 */
[----:B------:R-:W-:Y:S02]  /*c170*/  SEL R3, R2, RZ, P1 ;  /* 0x000000ff02037207 */ /* 0x000fe40000800000 */
[----:B------:R-:W-:Y:S01]  /*c180*/  LOP3.LUT R4, R11, R4, RZ, 0x3c, !PT ;  /* 0x000000040b047212 */ /* 0x000fe200078e3cff */
[----:B-1----:R-:W-:Y:S06]  /*c190*/  @!P0 BRA `(.L_x_310) ;  /* 0x0000000000c48947 */ /* 0x002fec0003800000 */
.L_x_321:
[----:B------:R-:W-:Y:S01]  /*c1a0*/  IMAD R3, R3, 0x8, R0 ;  /* 0x0000000803037824 */ /* 0x000fe200078e0200 */
[----:B------:R-:W-:-:S07]  /*c1b0*/  SHF.L.U32 R0, R4, 0x1f, RZ ;  /* 0x0000001f04007819 */ /* 0x000fce00000006ff */
.L_x_311:
[----:B-1----:R1:W2:Y:S02]  /*c1c0*/  SYNCS.PHASECHK.TRANS64.TRYWAIT P0, [R3+URZ], R0 ;  /* 0x00000000030075a7 */ /* 0x0022a4000800017f */
[----:B--2---:R-:W-:Y:S05]  /*c1d0*/  @!P0 NANOSLEEP.SYNCS 0x989680 ;  /* 0x009896800000895d */ /* 0x004fea0003900000 */
[----:B------:R-:W2:Y:S02]  /*c1e0*/  @!P0 SYNCS.PHASECHK.TRANS64 P0, [R3+URZ], R0 ;  /* 0x00000000030085a7 */ /* 0x000ea4000800007f */
[----:B--2---:R-:W-:Y:S05]  /*c1f0*/  @!P0 BRA `(.L_x_311) ;  /* 0xfffffffc00f08947 */ /* 0x004fea000383ffff */
.L_x_306:
[----:B------:R-:W-:Y:S05]  /*c200*/  BSYNC B0 ;  /* 0x0000000000007941 */ /* 0x000fea0003800000 */
.L_x_305:
[----:B------:R-:W-:Y:S05]  /*c210*/  EXIT ;  /* 0x000000000000794d */ /* 0x000fea0003800000 */
.L_x_21:
[----:B----4-:R4:W0:Y:S02]  /*c220*/  SYNCS.PHASECHK.TRANS64.TRYWAIT P1, [R3+URZ], R0 ;  /* 0x00000000030075a7 */ /* 0x010824000802017f */
[----:B0-----:R-:W-:Y:S05]  /*c230*/  @!P1 NANOSLEEP.SYNCS 0x989680 ;  /* 0x009896800000995d */ /* 0x001fea0003900000 */
[----:B------:R-:W0:Y:S02]  /*c240*/  @!P1 SYNCS.PHASECHK.TRANS64 P1, [R3+URZ], R0 ;  /* 0x00000000030095a7 */ /* 0x000e24000802007f */
[----:B0-----:R-:W-:Y:S05]  /*c250*/  @!P1 BRA `(.L_x_21) ;  /* 0xfffffffc00f09947 */ /* 0x001fea000383ffff */
[----:B------:R-:W-:Y:S05]  /*c260*/  BRA `(.L_x_20) ;  /* 0xffffff5000b47947 */ /* 0x000fea000383ffff */
.L_x_26:
[----:B-1----:R1:W3:Y:S02]  /*c270*/  SYNCS.PHASECHK.TRANS64.TRYWAIT P1, [R5+URZ], R4 ;  /* 0x00000004050075a7 */ /* 0x0022e4000802017f */
[----:B---3--:R-:W-:Y:S05]  /*c280*/  @!P1 NANOSLEEP.SYNCS 0x989680 ;  /* 0x009896800000995d */ /* 0x008fea0003900000 */
[----:B------:R-:W3:Y:S02]  /*c290*/  @!P1 SYNCS.PHASECHK.TRANS64 P1, [R5+URZ], R4 ;  /* 0x00000004050095a7 */ /* 0x000ee4000802007f */
[----:B---3--:R-:W-:Y:S05]  /*c2a0*/  @!P1 BRA `(.L_x_26) ;  /* 0xfffffffc00f09947 */ /* 0x008fea000383ffff */
[----:B------:R-:W-:Y:S05]  /*c2b0*/  BRA `(.L_x_25) ;  /* 0xffffff5400f47947 */ /* 0x000fea000383ffff */
.L_x_293:
[----:B------:R-:W-:Y:S01]  /*c2c0*/  BSSY B1, `(.L_x_312) ;  /* 0x0000006000017945 */ /* 0x000fe20003800000 */
[----:B------:R-:W-:-:S07]  /*c2d0*/  IMAD.MOV.U32 R15, RZ, RZ, -0x1 ;  /* 0xffffffffff0f7424 */ /* 0x000fce00078e00ff */
[----:B------:R-:W-:Y:S05]  /*c2e0*/  WARPSYNC.COLLECTIVE R15, `(.L_x_313) ;  /* 0x000000000f0c7348 */ /* 0x000fea0003c00000 */
[----:B------:R-:W-:Y:S02]  /*c2f0*/  ELECT P6, UR62, PT ;  /* 0x00000000003e782f */ /* 0x000fe400038c0000 */
[----:B------:R-:W-:Y:S01]  /*c300*/  MOV R14, UR62 ;  /* 0x0000003e000e7c02 */ /* 0x000fe20008000f00 */
[----:B------:R-:W-:Y:S10]  /*c310*/  ENDCOLLECTIVE ;  /* 0x000000000000791b */ /* 0x000ff40003800000 */
.L_x_313:
[----:B------:R-:W-:Y:S05]  /*c320*/  BSYNC B1 ;  /* 0x0000000000017941 */ /* 0x000fea0003800000 */
.L_x_312:
[----:B------:R-:W-:Y:S05]  /*c330*/  BRA `(.L_x_314) ;  /* 0xfffffff000347947 */ /* 0x000fea000383ffff */
.L_x_296:
[----:B-1----:R1:W2:Y:S02]  /*c340*/  SYNCS.PHASECHK.TRANS64.TRYWAIT P0, [R22+URZ+0x20], R7 ;  /* 0x00002007160075a7 */ /* 0x0022a4000800017f */
[----:B--2---:R-:W-:Y:S05]  /*c350*/  @!P0 NANOSLEEP.SYNCS 0x989680 ;  /* 0x009896800000895d */ /* 0x004fea0003900000 */
[----:B------:R-:W2:Y:S02]  /*c360*/  @!P0 SYNCS.PHASECHK.TRANS64 P0, [R22+URZ+0x20], R7 ;  /* 0x00002007160085a7 */ /* 0x000ea4000800007f */
[----:B--2---:R-:W-:Y:S05]  /*c370*/  @!P0 BRA `(.L_x_296) ;  /* 0xfffffffc00f08947 */ /* 0x004fea000383ffff */
[----:B------:R-:W-:Y:S05]  /*c380*/  BRA `(.L_x_315) ;  /* 0xfffffff000707947 */ /* 0x000fea000383ffff */
.L_x_304:
[----:B------:R-:W-:Y:S01]  /*c390*/  BSSY B0, `(.L_x_316) ;  /* 0x0000006000007945 */ /* 0x000fe20003800000 */
[----:B------:R-:W-:-:S07]  /*c3a0*/  IMAD.MOV.U32 R15, RZ, RZ, -0x1 ;  /* 0xffffffffff0f7424 */ /* 0x000fce00078e00ff */
[----:B------:R-:W-:Y:S05]  /*c3b0*/  WARPSYNC.COLLECTIVE R15, `(.L_x_317) ;  /* 0x000000000f0c7348 */ /* 0x000fea0003c00000 */
[----:B------:R-:W-:Y:S02]  /*c3c0*/  ELECT P6, UR62, PT ;  /* 0x00000000003e782f */ /* 0x000fe400038c0000 */
[----:B------:R-:W-:Y:S01]  /*c3d0*/  MOV R14, UR62 ;  /* 0x0000003e000e7c02 */ /* 0x000fe20008000f00 */
[----:B------:R-:W-:Y:S10]  /*c3e0*/  ENDCOLLECTIVE ;  /* 0x000000000000791b */ /* 0x000ff40003800000 */
.L_x_317:
[----:B------:R-:W-:Y:S05]  /*c3f0*/  BSYNC B0 ;  /* 0x0000000000007941 */ /* 0x000fea0003800000 */
.L_x_316:
[----:B------:R-:W-:Y:S05]  /*c400*/  BRA `(.L_x_318) ;  /* 0xfffffff800d07947 */ /* 0x000fea000383ffff */
.L_x_308:
[----:B0-----:R0:W1:Y:S02]  /*c410*/  SYNCS.PHASECHK.TRANS64.TRYWAIT P0, [R5+URZ], R2 ;  /* 0x00000002050075a7 */ /* 0x001064000800017f */
[----:B-1----:R-:W-:Y:S05]  /*c420*/  @!P0 NANOSLEEP.SYNCS 0x989680 ;  /* 0x009896800000895d */ /* 0x002fea0003900000 */
[----:B------:R-:W1:Y:S02]  /*c430*/  @!P0 SYNCS.PHASECHK.TRANS64 P0, [R5+URZ], R2 ;  /* 0x00000002050085a7 */ /* 0x000e64000800007f */
[----:B-1----:R-:W-:Y:S05]  /*c440*/  @!P0 BRA `(.L_x_308) ;  /* 0xfffffffc00f08947 */ /* 0x002fea000383ffff */
[----:B------:R-:W-:Y:S05]  /*c450*/  BRA `(.L_x_319) ;  /* 0xfffffffc00107947 */ /* 0x000fea000383ffff */
.L_x_309:
[----:B0-----:R0:W1:Y:S02]  /*c460*/  SYNCS.PHASECHK.TRANS64.TRYWAIT P0, [R7+URZ], R4 ;  /* 0x00000004070075a7 */ /* 0x001064000800017f */
[----:B-1----:R-:W-:Y:S05]  /*c470*/  @!P0 NANOSLEEP.SYNCS 0x989680 ;  /* 0x009896800000895d */ /* 0x002fea0003900000 */
[----:B------:R-:W1:Y:S02]  /*c480*/  @!P0 SYNCS.PHASECHK.TRANS64 P0, [R7+URZ], R4 ;  /* 0x00000004070085a7 */ /* 0x000e64000800007f */
[----:B-1----:R-:W-:Y:S05]  /*c490*/  @!P0 BRA `(.L_x_309) ;  /* 0xfffffffc00f08947 */ /* 0x002fea000383ffff */
[----:B------:R-:W-:Y:S05]  /*c4a0*/  BRA `(.L_x_320) ;  /* 0xfffffffc00207947 */ /* 0x000fea000383ffff */
.L_x_310:
[----:B0-----:R0:W1:Y:S02]  /*c4b0*/  SYNCS.PHASECHK.TRANS64.TRYWAIT P0, [R6+URZ], R5 ;  /* 0x00000005060075a7 */ /* 0x001064000800017f */
[----:B-1----:R-:W-:Y:S05]  /*c4c0*/  @!P0 NANOSLEEP.SYNCS 0x989680 ;  /* 0x009896800000895d */ /* 0x002fea0003900000 */
[----:B------:R-:W1:Y:S02]  /*c4d0*/  @!P0 SYNCS.PHASECHK.TRANS64 P0, [R6+URZ], R5 ;  /* 0x00000005060085a7 */ /* 0x000e64000800007f */
[----:B-1----:R-:W-:Y:S05]  /*c4e0*/  @!P0 BRA `(.L_x_310) ;  /* 0xfffffffc00f08947 */ /* 0x002fea000383ffff */
[----:B------:R-:W-:Y:S05]  /*c4f0*/  BRA `(.L_x_321) ;  /* 0xfffffffc00287947 */ /* 0x000fea000383ffff */
.L_x_322:
[----:B------:R-:W-:-:S00]  /*c500*/  BRA `(.L_x_322) ;  /* 0xfffffffc00fc7947 */ /* 0x000fc0000383ffff */
[----:B------:R-:W-:-:S00]  /*c510*/  NOP ;  /* 0x0000000000007918 */ /* 0x000fc00000000000 */
        /* <DEDUP_REMOVED lines=14> */
.L_x_323:


//--------------------- .nv.global.init           --------------------------
	.section	.nv.global.init,"aw",@progbits
.nv.global.init:
	.type		$str$22,@object
	.size		$str$22,($str$23 - $str$22)
$str$22:
        /*0000*/ 	.byte	0x6b, 0x5f, 0x74, 0x69, 0x6c, 0x65, 0x5f, 0x63, 0x6f, 0x75, 0x6e, 0x74, 0x20, 0x3e, 0x3d, 0x20
        /*0010*/ 	.byte	0x31, 0x00
	.type		$str$23,@object
	.size		$str$23,(__unnamed_1 - $str$23)
$str$23:
        /*0012*/ 	.byte	0x2f, 0x74, 0x6d, 0x70, 0x2f, 0x63, 0x75, 0x74, 0x6c, 0x61, 0x73, 0x73, 0x5f, 0x73, 0x77, 0x65
        /*0022*/ 	.byte	0x65, 0x70, 0x5f, 0x73, 0x72, 0x63, 0x2f, 0x69, 0x6e, 0x63, 0x6c, 0x75, 0x64, 0x65, 0x2f, 0x63
        /*0032*/ 	.byte	0x75, 0x74, 0x6c, 0x61, 0x73, 0x73, 0x2f, 0x67, 0x65, 0x6d, 0x6d, 0x2f, 0x63, 0x6f, 0x6c, 0x6c
        /*0042*/ 	.byte	0x65, 0x63, 0x74, 0x69, 0x76, 0x65, 0x2f, 0x73, 0x6d, 0x39, 0x30, 0x5f, 0x6d, 0x6d, 0x61, 0x5f
        /*0052*/ 	.byte	0x74, 0x6d, 0x61, 0x5f, 0x67, 0x6d, 0x6d, 0x61, 0x5f, 0x73, 0x73, 0x5f, 0x77, 0x61, 0x72, 0x70
        /*0062*/ 	.byte	0x73, 0x70, 0x65, 0x63, 0x69, 0x61, 0x6c, 0x69, 0x7a, 0x65, 0x64, 0x2e, 0x68, 0x70, 0x70, 0x00
	.type		__unnamed_1,@object
	.size		__unnamed_1,(.L_0 - __unnamed_1)
__unnamed_1:
        /*0072*/ 	.byte	0x76, 0x6f, 0x69, 0x64, 0x20, 0x63, 0x75, 0x74, 0x6c, 0x61, 0x73, 0x73, 0x3a, 0x3a, 0x67, 0x65
        /* <DEDUP_REMOVED lines=178> */
        /*0ba2*/ 	.byte	0x69, 0x74, 0x79, 0x5d, 0x00
.L_0:


//--------------------- .nv.shared._ZN7cutlass13device_kernelINS_4gemm6kernel13GemmUniversalIN4cute5tupleIJiiiiEEENS1_10collective13CollectiveMmaINS1_34MainloopSm90TmaGmmaWarpSpecializedILi4ENS5_IJNS4_1CILi4EEENSA_ILi2EEENSA_ILi1EEEEEENS1_35KernelTmaWarpSpecializedCooperativeEEENS5_IJNSA_ILi256EEENSA_ILi128EEENSA_ILi32EEEEEENS_10tfloat32_tENS5_IJlSD_lEEESL_SM_NS4_8TiledMMAINS4_8MMA_AtomIJNS4_4SM904GMMA30MMA_64x128x8_F32TF32TF32_SS_TNILNSQ_7ScaleInE1ELSS_1EEEEEENS4_6LayoutINS5_IJSC_SD_SD_EEENS5_IJSD_NSA_ILi0EEESX_EEEEENS5_IJNS4_10UnderscoreES10_S10_EEEEENS4_23SM90_TMA_LOAD_MULTICASTENS4_14ComposedLayoutINS4_7SwizzleILi3ELi4ELi3EEENS4_18smem_ptr_flag_bitsILi32EEENSV_INS5_IJNSA_ILi8EEESJ_EEENS5_IJSJ_SD_EEEEEEEvNS4_8identityES13_S1D_vS1E_EENS_8epilogue10collective6detail29Sm90TmaWarpSpecializedAdapterINS1H_15DefaultEpilogueISL_SM_SM_NS1G_6thread17LinearCombinationISL_Li1EffLNS1L_9ScaleType4KindE0ELNS_15FloatRoundStyleE2ESL_EENS1_15EpilogueDefaultEEEEEvvEEEEvNT_6ParamsE --------------------------
	.section	.nv.shared._ZN7cutlass13device_kernelINS_4gemm6kernel13GemmUniversalIN4cute5tupleIJiiiiEEENS1_10collective13CollectiveMmaINS1_34MainloopSm90TmaGmmaWarpSpecializedILi4ENS5_IJNS4_1CILi4EEENSA_ILi2EEENSA_ILi1EEEEEENS1_35KernelTmaWarpSpecializedCooperativeEEENS5_IJNSA_ILi256EEENSA_ILi128EEENSA_ILi32EEEEEENS_10tfloat32_tENS5_IJlSD_lEEESL_SM_NS4_8TiledMMAINS4_8MMA_AtomIJNS4_4SM904GMMA30MMA_64x128x8_F32TF32TF32_SS_TNILNSQ_7ScaleInE1ELSS_1EEEEEENS4_6LayoutINS5_IJSC_SD_SD_EEENS5_IJSD_NSA_ILi0EEESX_EEEEENS5_IJNS4_10UnderscoreES10_S10_EEEEENS4_23SM90_TMA_LOAD_MULTICASTENS4_14ComposedLayoutINS4_7SwizzleILi3ELi4ELi3EEENS4_18smem_ptr_flag_bitsILi32EEENSV_INS5_IJNSA_ILi8EEESJ_EEENS5_IJSJ_SD_EEEEEEEvNS4_8identityES13_S1D_vS1E_EENS_8epilogue10collective6detail29Sm90TmaWarpSpecializedAdapterINS1H_15DefaultEpilogueISL_SM_SM_NS1G_6thread17LinearCombinationISL_Li1EffLNS1L_9ScaleType4KindE0ELNS_15FloatRoundStyleE2ESL_EENS1_15EpilogueDefaultEEEEEvvEEEEvNT_6ParamsE,"aw",@nobits
	.sectionflags	@""
	.align	16
	.zero		1024


//--------------------- .nv.shared.reserved.0     --------------------------
	.section	.nv.shared.reserved.0,"aw",@nobits
	.weak		__nv_reservedSMEM_offset_0_alias
	.size		__nv_reservedSMEM_offset_0_alias, 0, 0
	.other		__nv_reservedSMEM_offset_0_alias,@"STO_CUDA_RESERVED_SHARED STV_DEFAULT"
__nv_reservedSMEM_offset_0_alias:
	.zero		0


//--------------------- .nv.global                --------------------------
	.section	.nv.global,"aw",@nobits
.nv.global:
	.type		_ZN40_INTERNAL_0ff9d0a0_4_k_cu_113d89ab_193804cute1_E,@object
	.size		_ZN40_INTERNAL_0ff9d0a0_4_k_cu_113d89ab_193804cute1_E,(_ZN40_INTERNAL_0ff9d0a0_4_k_cu_113d89ab_193804cuda3std3__45__cpo6cbeginE - _ZN40_INTERNAL_0ff9d0a0_4_k_cu_113d89ab_193804cute1_E)
_ZN40_INTERNAL_0ff9d0a0_4_k_cu_113d89ab_193804cute1_E:
	.zero		1
	.type		_ZN40_INTERNAL_0ff9d0a0_4_k_cu_113d89ab_193804cuda3std3__45__cpo6cbeginE,@object
	.size		_ZN40_INTERNAL_0ff9d0a0_4_k_cu_113d89ab_193804cuda3std3__45__cpo6cbeginE,(_ZN40_INTERNAL_0ff9d0a0_4_k_cu_113d89ab_193804cuda3std3__48in_placeE - _ZN40_INTERNAL_0ff9d0a0_4_k_cu_113d89ab_193804cuda3std3__45__cpo6cbeginE)
_ZN40_INTERNAL_0ff9d0a0_4_k_cu_113d89ab_193804cuda3std3__45__cpo6cbeginE:
	.zero		1
	.type		_ZN40_INTERNAL_0ff9d0a0_4_k_cu_113d89ab_193804cuda3std3__48in_placeE,@object
	.size		_ZN40_INTERNAL_0ff9d0a0_4_k_cu_113d89ab_193804cuda3std3__48in_placeE,(_ZN40_INTERNAL_0ff9d0a0_4_k_cu_113d89ab_193804cuda3std6ranges3__45__cpo9iter_moveE - _ZN40_INTERNAL_0ff9d0a0_4_k_cu_113d89ab_193804cuda3std3__48in_placeE)
_ZN40_INTERNAL_0ff9d0a0_4_k_cu_113d89ab_193804cuda3std3__48in_placeE:
	.zero		1
	.type		_ZN40_INTERNAL_0ff9d0a0_4_k_cu_113d89ab_193804cuda3std6ranges3__45__cpo9iter_moveE,@object
	.size		_ZN40_INTERNAL_0ff9d0a0_4_k_cu_113d89ab_193804cuda3std6ranges3__45__cpo9iter_moveE,(_ZN40_INTERNAL_0ff9d0a0_4_k_cu_113d89ab_193804cuda3std3__45__cpo5beginE - _ZN40_INTERNAL_0ff9d0a0_4_k_cu_113d89ab_193804cuda3std6ranges3__45__cpo9iter_moveE)
_ZN40_INTERNAL_0ff9d0a0_4_k_cu_113d89ab_193804cuda3std6ranges3__45__cpo9iter_moveE:
	.zero		1
	.type		_ZN40_INTERNAL_0ff9d0a0_4_k_cu_113d89ab_193804cuda3std3__45__cpo5beginE,@object
	.size		_ZN40_INTERNAL_0ff9d0a0_4_k_cu_113d89ab_193804cuda3std3__45__cpo5beginE,(_ZN40_INTERNAL_0ff9d0a0_4_k_cu_113d89ab_193804cuda3std3__442_GLOBAL__N__0ff9d0a0_4_k_cu_113d89ab_193806ignoreE - _ZN40_INTERNAL_0ff9d0a0_4_k_cu_113d89ab_193804cuda3std3__45__cpo5beginE)
_ZN40_INTERNAL_0ff9d0a0_4_k_cu_113d89ab_193804cuda3std3__45__cpo5beginE:
	.zero		1
	.type		_ZN40_INTERNAL_0ff9d0a0_4_k_cu_113d89ab_193804cuda3std3__442_GLOBAL__N__0ff9d0a0_4_k_cu_113d89ab_193806ignoreE,@object
	.size		_ZN40_INTERNAL_0ff9d0a0_4_k_cu_113d89ab_193804cuda3std3__442_GLOBAL__N__0ff9d0a0_4_k_cu_113d89ab_193806ignoreE,(_ZN40_INTERNAL_0ff9d0a0_4_k_cu_113d89ab_193804cute7productE - _ZN40_INTERNAL_0ff9d0a0_4_k_cu_113d89ab_193804cuda3std3__442_GLOBAL__N__0ff9d0a0_4_k_cu_113d89ab_193806ignoreE)
_ZN40_INTERNAL_0ff9d0a0_4_k_cu_113d89ab_193804cuda3std3__442_GLOBAL__N__0ff9d0a0_4_k_cu_113d89ab_193806ignoreE:
	.zero		1
	.type		_ZN40_INTERNAL_0ff9d0a0_4_k_cu_113d89ab_193804cute7productE,@object
	.size		_ZN40_INTERNAL_0ff9d0a0_4_k_cu_113d89ab_193804cute7productE,(_ZN40_INTERNAL_0ff9d0a0_4_k_cu_113d89ab_193804cuda3std3__45__cpo3endE - _ZN40_INTERNAL_0ff9d0a0_4_k_cu_113d89ab_193804cute7productE)
_ZN40_INTERNAL_0ff9d0a0_4_k_cu_113d89ab_193804cute7productE:
	.zero		1
	.type		_ZN40_INTERNAL_0ff9d0a0_4_k_cu_113d89ab_193804cuda3std3__45__cpo3endE,@object
	.size		_ZN40_INTERNAL_0ff9d0a0_4_k_cu_113d89ab_193804cuda3std3__45__cpo3endE,(_ZN40_INTERNAL_0ff9d0a0_4_k_cu_113d89ab_193804cuda3std3__419piecewise_constructE - _ZN40_INTERNAL_0ff9d0a0_4_k_cu_113d89ab_193804cuda3std3__45__cpo3endE)
_ZN40_INTERNAL_0ff9d0a0_4_k_cu_113d89ab_193804cuda3std3__45__cpo3endE:
	.zero		1
	.type		_ZN40_INTERNAL_0ff9d0a0_4_k_cu_113d89ab_193804cuda3std3__419piecewise_constructE,@object
	.size		_ZN40_INTERNAL_0ff9d0a0_4_k_cu_113d89ab_193804cuda3std3__419piecewise_constructE,(_ZN40_INTERNAL_0ff9d0a0_4_k_cu_113d89ab_193804cuda3std3__45__cpo4cendE - _ZN40_INTERNAL_0ff9d0a0_4_k_cu_113d89ab_193804cuda3std3__419piecewise_constructE)
_ZN40_INTERNAL_0ff9d0a0_4_k_cu_113d89ab_193804cuda3std3__419piecewise_constructE:
	.zero		1
	.type		_ZN40_INTERNAL_0ff9d0a0_4_k_cu_113d89ab_193804cuda3std3__45__cpo4cendE,@object
	.size		_ZN40_INTERNAL_0ff9d0a0_4_k_cu_113d89ab_193804cuda3std3__45__cpo4cendE,(_ZN40_INTERNAL_0ff9d0a0_4_k_cu_113d89ab_193804cuda3std6ranges3__45__cpo4swapE - _ZN40_INTERNAL_0ff9d0a0_4_k_cu_113d89ab_193804cuda3std3__45__cpo4cendE)
_ZN40_INTERNAL_0ff9d0a0_4_k_cu_113d89ab_193804cuda3std3__45__cpo4cendE:
	.zero		1
	.type		_ZN40_INTERNAL_0ff9d0a0_4_k_cu_113d89ab_193804cuda3std6ranges3__45__cpo4swapE,@object
	.size		_ZN40_INTERNAL_0ff9d0a0_4_k_cu_113d89ab_193804cuda3std6ranges3__45__cpo4swapE,(.L_8 - _ZN40_INTERNAL_0ff9d0a0_4_k_cu_113d89ab_193804cuda3std6ranges3__45__cpo4swapE)
_ZN40_INTERNAL_0ff9d0a0_4_k_cu_113d89ab_193804cuda3std6ranges3__45__cpo4swapE:
	.zero		1
.L_8:


//--------------------- .nv.constant0._ZN7cutlass13device_kernelINS_4gemm6kernel13GemmUniversalIN4cute5tupleIJiiiiEEENS1_10collective13CollectiveMmaINS1_34MainloopSm90TmaGmmaWarpSpecializedILi4ENS5_IJNS4_1CILi4EEENSA_ILi2EEENSA_ILi1EEEEEENS1_35KernelTmaWarpSpecializedCooperativeEEENS5_IJNSA_ILi256EEENSA_ILi128EEENSA_ILi32EEEEEENS_10tfloat32_tENS5_IJlSD_lEEESL_SM_NS4_8TiledMMAINS4_8MMA_AtomIJNS4_4SM904GMMA30MMA_64x128x8_F32TF32TF32_SS_TNILNSQ_7ScaleInE1ELSS_1EEEEEENS4_6LayoutINS5_IJSC_SD_SD_EEENS5_IJSD_NSA_ILi0EEESX_EEEEENS5_IJNS4_10UnderscoreES10_S10_EEEEENS4_23SM90_TMA_LOAD_MULTICASTENS4_14ComposedLayoutINS4_7SwizzleILi3ELi4ELi3EEENS4_18smem_ptr_flag_bitsILi32EEENSV_INS5_IJNSA_ILi8EEESJ_EEENS5_IJSJ_SD_EEEEEEEvNS4_8identityES13_S1D_vS1E_EENS_8epilogue10collective6detail29Sm90TmaWarpSpecializedAdapterINS1H_15DefaultEpilogueISL_SM_SM_NS1G_6thread17LinearCombinationISL_Li1EffLNS1L_9ScaleType4KindE0ELNS_15FloatRoundStyleE2ESL_EENS1_15EpilogueDefaultEEEEEvvEEEEvNT_6ParamsE --------------------------
	.section	.nv.constant0._ZN7cutlass13device_kernelINS_4gemm6kernel13GemmUniversalIN4cute5tupleIJiiiiEEENS1_10collective13CollectiveMmaINS1_34MainloopSm90TmaGmmaWarpSpecializedILi4ENS5_IJNS4_1CILi4EEENSA_ILi2EEENSA_ILi1EEEEEENS1_35KernelTmaWarpSpecializedCooperativeEEENS5_IJNSA_ILi256EEENSA_ILi128EEENSA_ILi32EEEEEENS_10tfloat32_tENS5_IJlSD_lEEESL_SM_NS4_8TiledMMAINS4_8MMA_AtomIJNS4_4SM904GMMA30MMA_64x128x8_F32TF32TF32_SS_TNILNSQ_7ScaleInE1ELSS_1EEEEEENS4_6LayoutINS5_IJSC_SD_SD_EEENS5_IJSD_NSA_ILi0EEESX_EEEEENS5_IJNS4_10UnderscoreES10_S10_EEEEENS4_23SM90_TMA_LOAD_MULTICASTENS4_14ComposedLayoutINS4_7SwizzleILi3ELi4ELi3EEENS4_18smem_ptr_flag_bitsILi32EEENSV_INS5_IJNSA_ILi8EEESJ_EEENS5_IJSJ_SD_EEEEEEEvNS4_8identityES13_S1D_vS1E_EENS_8epilogue10collective6detail29Sm90TmaWarpSpecializedAdapterINS1H_15DefaultEpilogueISL_SM_SM_NS1G_6thread17LinearCombinationISL_Li1EffLNS1L_9ScaleType4KindE0ELNS_15FloatRoundStyleE2ESL_EENS1_15EpilogueDefaultEEEEEvvEEEEvNT_6ParamsE,"a",@progbits
	.sectionflags	@""
	.align	4
.nv.constant0._ZN7cutlass13device_kernelINS_4gemm6kernel13GemmUniversalIN4cute5tupleIJiiiiEEENS1_10collective13CollectiveMmaINS1_34MainloopSm90TmaGmmaWarpSpecializedILi4ENS5_IJNS4_1CILi4EEENSA_ILi2EEENSA_ILi1EEEEEENS1_35KernelTmaWarpSpecializedCooperativeEEENS5_IJNSA_ILi256EEENSA_ILi128EEENSA_ILi32EEEEEENS_10tfloat32_tENS5_IJlSD_lEEESL_SM_NS4_8TiledMMAINS4_8MMA_AtomIJNS4_4SM904GMMA30MMA_64x128x8_F32TF32TF32_SS_TNILNSQ_7ScaleInE1ELSS_1EEEEEENS4_6LayoutINS5_IJSC_SD_SD_EEENS5_IJSD_NSA_ILi0EEESX_EEEEENS5_IJNS4_10UnderscoreES10_S10_EEEEENS4_23SM90_TMA_LOAD_MULTICASTENS4_14ComposedLayoutINS4_7SwizzleILi3ELi4ELi3EEENS4_18smem_ptr_flag_bitsILi32EEENSV_INS5_IJNSA_ILi8EEESJ_EEENS5_IJSJ_SD_EEEEEEEvNS4_8identityES13_S1D_vS1E_EENS_8epilogue10collective6detail29Sm90TmaWarpSpecializedAdapterINS1H_15DefaultEpilogueISL_SM_SM_NS1G_6thread17LinearCombinationISL_Li1EffLNS1L_9ScaleType4KindE0ELNS_15FloatRoundStyleE2ESL_EENS1_15EpilogueDefaultEEEEEvvEEEEvNT_6ParamsE:
	.zero		1664


//--------------------- SYMBOLS --------------------------

	.type		.nv.reservedSmem.offset0,@object
	.size		.nv.reservedSmem.offset0,0x4
	.type		__assertfail,@function
